//
// Generated by NVIDIA NVVM Compiler
//
// Compiler Build ID: CL-36424714
// Cuda compilation tools, release 13.0, V13.0.88
// Based on NVVM 20.0.0
//

.version 9.0
.target sm_100
.address_size 64

	// .globl	_Z7PermutePdPiS0_S0_

.visible .entry _Z7PermutePdPiS0_S0_(
	.param .u64 .ptr .align 1 _Z7PermutePdPiS0_S0__param_0,
	.param .u64 .ptr .align 1 _Z7PermutePdPiS0_S0__param_1,
	.param .u64 .ptr .align 1 _Z7PermutePdPiS0_S0__param_2,
	.param .u64 .ptr .align 1 _Z7PermutePdPiS0_S0__param_3
)
{
	.reg .pred 	%p<2>;
	.reg .b32 	%r<14>;
	.reg .b64 	%rd<15>;
	.reg .b64 	%fd<3>;

	ld.param.u64 	%rd2, [_Z7PermutePdPiS0_S0__param_0];
	ld.param.u64 	%rd3, [_Z7PermutePdPiS0_S0__param_1];
	ld.param.u64 	%rd4, [_Z7PermutePdPiS0_S0__param_2];
	ld.param.u64 	%rd5, [_Z7PermutePdPiS0_S0__param_3];
	cvta.to.global.u64 	%rd1, %rd5;
	mov.u32 	%r3, %ntid.x;
	mov.u32 	%r4, %ctaid.x;
	mov.u32 	%r5, %tid.x;
	mad.lo.s32 	%r1, %r3, %r4, %r5;
	ld.global.u32 	%r2, [%rd1];
	setp.ge.s32 	%p1, %r1, %r2;
	@%p1 bra 	$L__BB0_2;
	cvta.to.global.u64 	%rd6, %rd3;
	cvta.to.global.u64 	%rd7, %rd2;
	cvta.to.global.u64 	%rd8, %rd4;
	mul.lo.s32 	%r6, %r2, %r1;
	ld.global.u32 	%r7, [%rd6];
	add.s32 	%r8, %r6, %r7;
	mul.wide.s32 	%rd9, %r8, 8;
	add.s64 	%rd10, %rd7, %rd9;
	ld.global.f64 	%fd1, [%rd10];
	ld.global.u32 	%r9, [%rd8];
	add.s32 	%r10, %r6, %r9;
	mul.wide.s32 	%rd11, %r10, 8;
	add.s64 	%rd12, %rd7, %rd11;
	ld.global.f64 	%fd2, [%rd12];
	st.global.f64 	[%rd10], %fd2;
	ld.global.u32 	%r11, [%rd1];
	ld.global.u32 	%r12, [%rd8];
	mad.lo.s32 	%r13, %r11, %r1, %r12;
	mul.wide.s32 	%rd13, %r13, 8;
	add.s64 	%rd14, %rd7, %rd13;
	st.global.f64 	[%rd14], %fd1;
$L__BB0_2:
	ret;

}
	// .globl	_Z10MaxElementPdiiPi
.visible .entry _Z10MaxElementPdiiPi(
	.param .u64 .ptr .align 1 _Z10MaxElementPdiiPi_param_0,
	.param .u32 _Z10MaxElementPdiiPi_param_1,
	.param .u32 _Z10MaxElementPdiiPi_param_2,
	.param .u64 .ptr .align 1 _Z10MaxElementPdiiPi_param_3
)
{
	.reg .pred 	%p<40>;
	.reg .b32 	%r<71>;
	.reg .b64 	%rd<15>;
	.reg .b64 	%fd<198>;

	ld.param.u64 	%rd7, [_Z10MaxElementPdiiPi_param_0];
	ld.param.u32 	%r29, [_Z10MaxElementPdiiPi_param_1];
	ld.param.u32 	%r66, [_Z10MaxElementPdiiPi_param_2];
	ld.param.u64 	%rd8, [_Z10MaxElementPdiiPi_param_3];
	cvta.to.global.u64 	%rd1, %rd8;
	cvta.to.global.u64 	%rd2, %rd7;
	mul.lo.s32 	%r1, %r66, %r29;
	add.s32 	%r31, %r1, %r66;
	mul.wide.s32 	%rd9, %r31, 8;
	add.s64 	%rd10, %rd2, %rd9;
	ld.global.f64 	%fd161, [%rd10];
	st.global.u32 	[%rd1], %r66;
	setp.ge.s32 	%p1, %r66, %r29;
	@%p1 bra 	$L__BB1_72;
	sub.s32 	%r2, %r29, %r66;
	and.b32  	%r3, %r2, 15;
	sub.s32 	%r32, %r66, %r29;
	setp.gt.u32 	%p2, %r32, -16;
	@%p2 bra 	$L__BB1_37;
	add.s32 	%r64, %r66, 7;
	mad.lo.s32 	%r63, %r66, %r29, %r66;
	and.b32  	%r33, %r2, -16;
	neg.s32 	%r62, %r33;
$L__BB1_3:
	.pragma "nounroll";
	mul.wide.s32 	%rd11, %r63, 8;
	add.s64 	%rd3, %rd2, %rd11;
	ld.global.f64 	%fd70, [%rd3];
	abs.f64 	%fd71, %fd70;
	abs.f64 	%fd72, %fd161;
	setp.leu.f64 	%p3, %fd71, %fd72;
	@%p3 bra 	$L__BB1_5;
	add.s32 	%r34, %r64, -7;
	st.global.u32 	[%rd1], %r34;
	ld.global.f64 	%fd161, [%rd3];
$L__BB1_5:
	ld.global.f64 	%fd73, [%rd3+8];
	abs.f64 	%fd74, %fd73;
	abs.f64 	%fd75, %fd161;
	setp.leu.f64 	%p4, %fd74, %fd75;
	@%p4 bra 	$L__BB1_7;
	add.s32 	%r35, %r64, -6;
	st.global.u32 	[%rd1], %r35;
	ld.global.f64 	%fd161, [%rd3+8];
$L__BB1_7:
	ld.global.f64 	%fd76, [%rd3+16];
	abs.f64 	%fd77, %fd76;
	abs.f64 	%fd78, %fd161;
	setp.leu.f64 	%p5, %fd77, %fd78;
	@%p5 bra 	$L__BB1_9;
	add.s32 	%r36, %r64, -5;
	st.global.u32 	[%rd1], %r36;
	ld.global.f64 	%fd161, [%rd3+16];
$L__BB1_9:
	ld.global.f64 	%fd79, [%rd3+24];
	abs.f64 	%fd80, %fd79;
	abs.f64 	%fd81, %fd161;
	setp.leu.f64 	%p6, %fd80, %fd81;
	@%p6 bra 	$L__BB1_11;
	add.s32 	%r37, %r64, -4;
	st.global.u32 	[%rd1], %r37;
	ld.global.f64 	%fd161, [%rd3+24];
$L__BB1_11:
	ld.global.f64 	%fd82, [%rd3+32];
	abs.f64 	%fd83, %fd82;
	abs.f64 	%fd84, %fd161;
	setp.leu.f64 	%p7, %fd83, %fd84;
	@%p7 bra 	$L__BB1_13;
	add.s32 	%r38, %r64, -3;
	st.global.u32 	[%rd1], %r38;
	ld.global.f64 	%fd161, [%rd3+32];
$L__BB1_13:
	ld.global.f64 	%fd85, [%rd3+40];
	abs.f64 	%fd86, %fd85;
	abs.f64 	%fd87, %fd161;
	setp.leu.f64 	%p8, %fd86, %fd87;
	@%p8 bra 	$L__BB1_15;
	add.s32 	%r39, %r64, -2;
	st.global.u32 	[%rd1], %r39;
	ld.global.f64 	%fd161, [%rd3+40];
$L__BB1_15:
	ld.global.f64 	%fd88, [%rd3+48];
	abs.f64 	%fd89, %fd88;
	abs.f64 	%fd90, %fd161;
	setp.leu.f64 	%p9, %fd89, %fd90;
	@%p9 bra 	$L__BB1_17;
	add.s32 	%r40, %r64, -1;
	st.global.u32 	[%rd1], %r40;
	ld.global.f64 	%fd161, [%rd3+48];
$L__BB1_17:
	ld.global.f64 	%fd91, [%rd3+56];
	abs.f64 	%fd92, %fd91;
	abs.f64 	%fd93, %fd161;
	setp.leu.f64 	%p10, %fd92, %fd93;
	@%p10 bra 	$L__BB1_19;
	st.global.u32 	[%rd1], %r64;
	ld.global.f64 	%fd161, [%rd3+56];
$L__BB1_19:
	ld.global.f64 	%fd94, [%rd3+64];
	abs.f64 	%fd95, %fd94;
	abs.f64 	%fd96, %fd161;
	setp.leu.f64 	%p11, %fd95, %fd96;
	@%p11 bra 	$L__BB1_21;
	add.s32 	%r41, %r64, 1;
	st.global.u32 	[%rd1], %r41;
	ld.global.f64 	%fd161, [%rd3+64];
$L__BB1_21:
	ld.global.f64 	%fd97, [%rd3+72];
	abs.f64 	%fd98, %fd97;
	abs.f64 	%fd99, %fd161;
	setp.leu.f64 	%p12, %fd98, %fd99;
	@%p12 bra 	$L__BB1_23;
	add.s32 	%r42, %r64, 2;
	st.global.u32 	[%rd1], %r42;
	ld.global.f64 	%fd161, [%rd3+72];
$L__BB1_23:
	ld.global.f64 	%fd100, [%rd3+80];
	abs.f64 	%fd101, %fd100;
	abs.f64 	%fd102, %fd161;
	setp.leu.f64 	%p13, %fd101, %fd102;
	@%p13 bra 	$L__BB1_25;
	add.s32 	%r43, %r64, 3;
	st.global.u32 	[%rd1], %r43;
	ld.global.f64 	%fd161, [%rd3+80];
$L__BB1_25:
	ld.global.f64 	%fd103, [%rd3+88];
	abs.f64 	%fd104, %fd103;
	abs.f64 	%fd105, %fd161;
	setp.leu.f64 	%p14, %fd104, %fd105;
	@%p14 bra 	$L__BB1_27;
	add.s32 	%r44, %r64, 4;
	st.global.u32 	[%rd1], %r44;
	ld.global.f64 	%fd161, [%rd3+88];
$L__BB1_27:
	ld.global.f64 	%fd106, [%rd3+96];
	abs.f64 	%fd107, %fd106;
	abs.f64 	%fd108, %fd161;
	setp.leu.f64 	%p15, %fd107, %fd108;
	@%p15 bra 	$L__BB1_29;
	add.s32 	%r45, %r64, 5;
	st.global.u32 	[%rd1], %r45;
	ld.global.f64 	%fd161, [%rd3+96];
$L__BB1_29:
	ld.global.f64 	%fd109, [%rd3+104];
	abs.f64 	%fd110, %fd109;
	abs.f64 	%fd111, %fd161;
	setp.leu.f64 	%p16, %fd110, %fd111;
	@%p16 bra 	$L__BB1_31;
	add.s32 	%r46, %r64, 6;
	st.global.u32 	[%rd1], %r46;
	ld.global.f64 	%fd161, [%rd3+104];
$L__BB1_31:
	ld.global.f64 	%fd112, [%rd3+112];
	abs.f64 	%fd113, %fd112;
	abs.f64 	%fd114, %fd161;
	setp.leu.f64 	%p17, %fd113, %fd114;
	@%p17 bra 	$L__BB1_33;
	add.s32 	%r47, %r64, 7;
	st.global.u32 	[%rd1], %r47;
	ld.global.f64 	%fd161, [%rd3+112];
$L__BB1_33:
	ld.global.f64 	%fd115, [%rd3+120];
	abs.f64 	%fd116, %fd115;
	abs.f64 	%fd117, %fd161;
	setp.leu.f64 	%p18, %fd116, %fd117;
	@%p18 bra 	$L__BB1_35;
	add.s32 	%r48, %r64, 8;
	st.global.u32 	[%rd1], %r48;
	ld.global.f64 	%fd161, [%rd3+120];
$L__BB1_35:
	add.s32 	%r64, %r64, 16;
	add.s32 	%r63, %r63, 16;
	add.s32 	%r62, %r62, 16;
	setp.ne.s32 	%p19, %r62, 0;
	@%p19 bra 	$L__BB1_3;
	add.s32 	%r66, %r64, -7;
$L__BB1_37:
	setp.eq.s32 	%p20, %r3, 0;
	@%p20 bra 	$L__BB1_72;
	and.b32  	%r15, %r2, 7;
	setp.lt.u32 	%p21, %r3, 8;
	@%p21 bra 	$L__BB1_56;
	add.s32 	%r49, %r66, %r1;
	mul.wide.s32 	%rd12, %r49, 8;
	add.s64 	%rd4, %rd2, %rd12;
	ld.global.f64 	%fd119, [%rd4];
	abs.f64 	%fd120, %fd119;
	abs.f64 	%fd121, %fd161;
	setp.leu.f64 	%p22, %fd120, %fd121;
	@%p22 bra 	$L__BB1_41;
	st.global.u32 	[%rd1], %r66;
	ld.global.f64 	%fd161, [%rd4];
$L__BB1_41:
	ld.global.f64 	%fd122, [%rd4+8];
	abs.f64 	%fd123, %fd122;
	abs.f64 	%fd124, %fd161;
	setp.leu.f64 	%p23, %fd123, %fd124;
	@%p23 bra 	$L__BB1_43;
	add.s32 	%r50, %r66, 1;
	st.global.u32 	[%rd1], %r50;
	ld.global.f64 	%fd161, [%rd4+8];
$L__BB1_43:
	ld.global.f64 	%fd125, [%rd4+16];
	abs.f64 	%fd126, %fd125;
	abs.f64 	%fd127, %fd161;
	setp.leu.f64 	%p24, %fd126, %fd127;
	@%p24 bra 	$L__BB1_45;
	add.s32 	%r51, %r66, 2;
	st.global.u32 	[%rd1], %r51;
	ld.global.f64 	%fd161, [%rd4+16];
$L__BB1_45:
	ld.global.f64 	%fd128, [%rd4+24];
	abs.f64 	%fd129, %fd128;
	abs.f64 	%fd130, %fd161;
	setp.leu.f64 	%p25, %fd129, %fd130;
	@%p25 bra 	$L__BB1_47;
	add.s32 	%r52, %r66, 3;
	st.global.u32 	[%rd1], %r52;
	ld.global.f64 	%fd161, [%rd4+24];
$L__BB1_47:
	ld.global.f64 	%fd131, [%rd4+32];
	abs.f64 	%fd132, %fd131;
	abs.f64 	%fd133, %fd161;
	setp.leu.f64 	%p26, %fd132, %fd133;
	@%p26 bra 	$L__BB1_49;
	add.s32 	%r53, %r66, 4;
	st.global.u32 	[%rd1], %r53;
	ld.global.f64 	%fd161, [%rd4+32];
$L__BB1_49:
	ld.global.f64 	%fd134, [%rd4+40];
	abs.f64 	%fd135, %fd134;
	abs.f64 	%fd136, %fd161;
	setp.leu.f64 	%p27, %fd135, %fd136;
	@%p27 bra 	$L__BB1_51;
	add.s32 	%r54, %r66, 5;
	st.global.u32 	[%rd1], %r54;
	ld.global.f64 	%fd161, [%rd4+40];
$L__BB1_51:
	ld.global.f64 	%fd137, [%rd4+48];
	abs.f64 	%fd138, %fd137;
	abs.f64 	%fd139, %fd161;
	setp.leu.f64 	%p28, %fd138, %fd139;
	@%p28 bra 	$L__BB1_53;
	add.s32 	%r55, %r66, 6;
	st.global.u32 	[%rd1], %r55;
	ld.global.f64 	%fd161, [%rd4+48];
$L__BB1_53:
	ld.global.f64 	%fd140, [%rd4+56];
	abs.f64 	%fd141, %fd140;
	abs.f64 	%fd142, %fd161;
	setp.leu.f64 	%p29, %fd141, %fd142;
	@%p29 bra 	$L__BB1_55;
	add.s32 	%r56, %r66, 7;
	st.global.u32 	[%rd1], %r56;
	ld.global.f64 	%fd161, [%rd4+56];
$L__BB1_55:
	add.s32 	%r66, %r66, 8;
$L__BB1_56:
	setp.eq.s32 	%p30, %r15, 0;
	@%p30 bra 	$L__BB1_72;
	and.b32  	%r18, %r2, 3;
	setp.lt.u32 	%p31, %r15, 4;
	@%p31 bra 	$L__BB1_67;
	add.s32 	%r57, %r66, %r1;
	mul.wide.s32 	%rd13, %r57, 8;
	add.s64 	%rd5, %rd2, %rd13;
	ld.global.f64 	%fd144, [%rd5];
	abs.f64 	%fd145, %fd144;
	abs.f64 	%fd146, %fd161;
	setp.leu.f64 	%p32, %fd145, %fd146;
	@%p32 bra 	$L__BB1_60;
	st.global.u32 	[%rd1], %r66;
	ld.global.f64 	%fd161, [%rd5];
$L__BB1_60:
	ld.global.f64 	%fd147, [%rd5+8];
	abs.f64 	%fd148, %fd147;
	abs.f64 	%fd149, %fd161;
	setp.leu.f64 	%p33, %fd148, %fd149;
	@%p33 bra 	$L__BB1_62;
	add.s32 	%r58, %r66, 1;
	st.global.u32 	[%rd1], %r58;
	ld.global.f64 	%fd161, [%rd5+8];
$L__BB1_62:
	ld.global.f64 	%fd150, [%rd5+16];
	abs.f64 	%fd151, %fd150;
	abs.f64 	%fd152, %fd161;
	setp.leu.f64 	%p34, %fd151, %fd152;
	@%p34 bra 	$L__BB1_64;
	add.s32 	%r59, %r66, 2;
	st.global.u32 	[%rd1], %r59;
	ld.global.f64 	%fd161, [%rd5+16];
$L__BB1_64:
	ld.global.f64 	%fd153, [%rd5+24];
	abs.f64 	%fd154, %fd153;
	abs.f64 	%fd155, %fd161;
	setp.leu.f64 	%p35, %fd154, %fd155;
	@%p35 bra 	$L__BB1_66;
	add.s32 	%r60, %r66, 3;
	st.global.u32 	[%rd1], %r60;
	ld.global.f64 	%fd161, [%rd5+24];
$L__BB1_66:
	add.s32 	%r66, %r66, 4;
$L__BB1_67:
	setp.eq.s32 	%p36, %r18, 0;
	@%p36 bra 	$L__BB1_72;
	add.s32 	%r69, %r66, %r1;
	neg.s32 	%r68, %r18;
$L__BB1_69:
	.pragma "nounroll";
	mul.wide.s32 	%rd14, %r69, 8;
	add.s64 	%rd6, %rd2, %rd14;
	ld.global.f64 	%fd156, [%rd6];
	abs.f64 	%fd157, %fd156;
	abs.f64 	%fd158, %fd161;
	setp.leu.f64 	%p37, %fd157, %fd158;
	@%p37 bra 	$L__BB1_71;
	st.global.u32 	[%rd1], %r66;
	ld.global.f64 	%fd161, [%rd6];
$L__BB1_71:
	add.s32 	%r66, %r66, 1;
	add.s32 	%r69, %r69, 1;
	add.s32 	%r68, %r68, 1;
	setp.ne.s32 	%p38, %r68, 0;
	@%p38 bra 	$L__BB1_69;
$L__BB1_72:
	abs.f64 	%fd159, %fd161;
	setp.geu.f64 	%p39, %fd159, 0d3E7AD7F29ABCAF48;
	@%p39 bra 	$L__BB1_74;
	mov.b32 	%r61, -1;
	st.global.u32 	[%rd1], %r61;
$L__BB1_74:
	ret;

}
	// .globl	_Z4GausPdii
.visible .entry _Z4GausPdii(
	.param .u64 .ptr .align 1 _Z4GausPdii_param_0,
	.param .u32 _Z4GausPdii_param_1,
	.param .u32 _Z4GausPdii_param_2
)
{
	.reg .pred 	%p<13>;
	.reg .b32 	%r<48>;
	.reg .b64 	%rd<48>;
	.reg .b64 	%fd<50>;

	ld.param.u64 	%rd2, [_Z4GausPdii_param_0];
	ld.param.u32 	%r22, [_Z4GausPdii_param_1];
	ld.param.u32 	%r23, [_Z4GausPdii_param_2];
	cvta.to.global.u64 	%rd1, %rd2;
	mov.u32 	%r24, %ctaid.x;
	mov.u32 	%r25, %ntid.x;
	mov.u32 	%r26, %tid.x;
	mad.lo.s32 	%r1, %r24, %r25, %r26;
	setp.le.s32 	%p1, %r1, %r23;
	setp.ge.s32 	%p2, %r1, %r22;
	or.pred  	%p3, %p2, %p1;
	@%p3 bra 	$L__BB2_13;
	mul.lo.s32 	%r27, %r23, %r22;
	add.s32 	%r42, %r27, %r1;
	mul.wide.s32 	%rd3, %r42, 8;
	add.s64 	%rd4, %rd1, %rd3;
	ld.global.f64 	%fd2, [%rd4];
	neg.f64 	%fd3, %fd2;
	add.s32 	%r28, %r27, %r23;
	mul.wide.s32 	%rd5, %r28, 8;
	add.s64 	%rd6, %rd1, %rd5;
	ld.global.f64 	%fd4, [%rd6];
	div.rn.f64 	%fd1, %fd3, %fd4;
	setp.ge.s32 	%p4, %r23, %r22;
	@%p4 bra 	$L__BB2_13;
	sub.s32 	%r3, %r22, %r23;
	and.b32  	%r4, %r3, 7;
	sub.s32 	%r29, %r23, %r22;
	setp.gt.u32 	%p5, %r29, -8;
	mov.u32 	%r45, %r23;
	@%p5 bra 	$L__BB2_5;
	mad.lo.s32 	%r43, %r23, %r22, %r23;
	shl.b32 	%r6, %r22, 3;
	and.b32  	%r30, %r3, -8;
	neg.s32 	%r41, %r30;
	mul.wide.s32 	%rd11, %r22, 8;
	mov.u32 	%r45, %r23;
$L__BB2_4:
	.pragma "nounroll";
	mul.wide.s32 	%rd7, %r42, 8;
	add.s64 	%rd8, %rd1, %rd7;
	ld.global.f64 	%fd5, [%rd8];
	mul.wide.s32 	%rd9, %r43, 8;
	add.s64 	%rd10, %rd1, %rd9;
	ld.global.f64 	%fd6, [%rd10];
	fma.rn.f64 	%fd7, %fd1, %fd6, %fd5;
	st.global.f64 	[%rd8], %fd7;
	add.s64 	%rd12, %rd8, %rd11;
	ld.global.f64 	%fd8, [%rd12];
	add.s64 	%rd13, %rd10, %rd11;
	ld.global.f64 	%fd9, [%rd13];
	fma.rn.f64 	%fd10, %fd1, %fd9, %fd8;
	st.global.f64 	[%rd12], %fd10;
	add.s64 	%rd14, %rd12, %rd11;
	ld.global.f64 	%fd11, [%rd14];
	add.s64 	%rd15, %rd13, %rd11;
	ld.global.f64 	%fd12, [%rd15];
	fma.rn.f64 	%fd13, %fd1, %fd12, %fd11;
	st.global.f64 	[%rd14], %fd13;
	add.s64 	%rd16, %rd14, %rd11;
	ld.global.f64 	%fd14, [%rd16];
	add.s64 	%rd17, %rd15, %rd11;
	ld.global.f64 	%fd15, [%rd17];
	fma.rn.f64 	%fd16, %fd1, %fd15, %fd14;
	st.global.f64 	[%rd16], %fd16;
	add.s64 	%rd18, %rd16, %rd11;
	ld.global.f64 	%fd17, [%rd18];
	add.s64 	%rd19, %rd17, %rd11;
	ld.global.f64 	%fd18, [%rd19];
	fma.rn.f64 	%fd19, %fd1, %fd18, %fd17;
	st.global.f64 	[%rd18], %fd19;
	add.s64 	%rd20, %rd18, %rd11;
	ld.global.f64 	%fd20, [%rd20];
	add.s64 	%rd21, %rd19, %rd11;
	ld.global.f64 	%fd21, [%rd21];
	fma.rn.f64 	%fd22, %fd1, %fd21, %fd20;
	st.global.f64 	[%rd20], %fd22;
	add.s64 	%rd22, %rd20, %rd11;
	ld.global.f64 	%fd23, [%rd22];
	add.s64 	%rd23, %rd21, %rd11;
	ld.global.f64 	%fd24, [%rd23];
	fma.rn.f64 	%fd25, %fd1, %fd24, %fd23;
	st.global.f64 	[%rd22], %fd25;
	add.s64 	%rd24, %rd22, %rd11;
	ld.global.f64 	%fd26, [%rd24];
	add.s64 	%rd25, %rd23, %rd11;
	ld.global.f64 	%fd27, [%rd25];
	fma.rn.f64 	%fd28, %fd1, %fd27, %fd26;
	st.global.f64 	[%rd24], %fd28;
	add.s32 	%r45, %r45, 8;
	add.s32 	%r43, %r43, %r6;
	add.s32 	%r42, %r42, %r6;
	add.s32 	%r41, %r41, 8;
	setp.ne.s32 	%p6, %r41, 0;
	@%p6 bra 	$L__BB2_4;
$L__BB2_5:
	setp.eq.s32 	%p7, %r4, 0;
	@%p7 bra 	$L__BB2_13;
	and.b32  	%r17, %r3, 3;
	setp.lt.u32 	%p8, %r4, 4;
	@%p8 bra 	$L__BB2_8;
	mul.lo.s32 	%r31, %r45, %r22;
	add.s32 	%r32, %r31, %r1;
	mul.wide.s32 	%rd26, %r32, 8;
	add.s64 	%rd27, %rd1, %rd26;
	ld.global.f64 	%fd29, [%rd27];
	add.s32 	%r33, %r31, %r23;
	mul.wide.s32 	%rd28, %r33, 8;
	add.s64 	%rd29, %rd1, %rd28;
	ld.global.f64 	%fd30, [%rd29];
	fma.rn.f64 	%fd31, %fd1, %fd30, %fd29;
	st.global.f64 	[%rd27], %fd31;
	mul.wide.s32 	%rd30, %r22, 8;
	add.s64 	%rd31, %rd27, %rd30;
	ld.global.f64 	%fd32, [%rd31];
	add.s64 	%rd32, %rd29, %rd30;
	ld.global.f64 	%fd33, [%rd32];
	fma.rn.f64 	%fd34, %fd1, %fd33, %fd32;
	st.global.f64 	[%rd31], %fd34;
	add.s64 	%rd33, %rd31, %rd30;
	ld.global.f64 	%fd35, [%rd33];
	add.s64 	%rd34, %rd32, %rd30;
	ld.global.f64 	%fd36, [%rd34];
	fma.rn.f64 	%fd37, %fd1, %fd36, %fd35;
	st.global.f64 	[%rd33], %fd37;
	add.s64 	%rd35, %rd33, %rd30;
	ld.global.f64 	%fd38, [%rd35];
	add.s64 	%rd36, %rd34, %rd30;
	ld.global.f64 	%fd39, [%rd36];
	fma.rn.f64 	%fd40, %fd1, %fd39, %fd38;
	st.global.f64 	[%rd35], %fd40;
	add.s32 	%r45, %r45, 4;
$L__BB2_8:
	setp.eq.s32 	%p9, %r17, 0;
	@%p9 bra 	$L__BB2_13;
	setp.eq.s32 	%p10, %r17, 1;
	@%p10 bra 	$L__BB2_11;
	mul.lo.s32 	%r34, %r45, %r22;
	add.s32 	%r35, %r34, %r1;
	mul.wide.s32 	%rd37, %r35, 8;
	add.s64 	%rd38, %rd1, %rd37;
	ld.global.f64 	%fd41, [%rd38];
	add.s32 	%r36, %r34, %r23;
	mul.wide.s32 	%rd39, %r36, 8;
	add.s64 	%rd40, %rd1, %rd39;
	ld.global.f64 	%fd42, [%rd40];
	fma.rn.f64 	%fd43, %fd1, %fd42, %fd41;
	st.global.f64 	[%rd38], %fd43;
	mul.wide.s32 	%rd41, %r22, 8;
	add.s64 	%rd42, %rd38, %rd41;
	ld.global.f64 	%fd44, [%rd42];
	add.s64 	%rd43, %rd40, %rd41;
	ld.global.f64 	%fd45, [%rd43];
	fma.rn.f64 	%fd46, %fd1, %fd45, %fd44;
	st.global.f64 	[%rd42], %fd46;
	add.s32 	%r45, %r45, 2;
$L__BB2_11:
	and.b32  	%r37, %r3, 1;
	setp.eq.b32 	%p11, %r37, 1;
	not.pred 	%p12, %p11;
	@%p12 bra 	$L__BB2_13;
	mul.lo.s32 	%r38, %r45, %r22;
	add.s32 	%r39, %r38, %r1;
	mul.wide.s32 	%rd44, %r39, 8;
	add.s64 	%rd45, %rd1, %rd44;
	ld.global.f64 	%fd47, [%rd45];
	add.s32 	%r40, %r38, %r23;
	mul.wide.s32 	%rd46, %r40, 8;
	add.s64 	%rd47, %rd1, %rd46;
	ld.global.f64 	%fd48, [%rd47];
	fma.rn.f64 	%fd49, %fd1, %fd48, %fd47;
	st.global.f64 	[%rd45], %fd49;
$L__BB2_13:
	ret;

}


// ===== COMPILED SASS (sm_100) =====

	.target	sm_100

	.elftype	@"ET_EXEC"


//--------------------- .note.nv.tkinfo           --------------------------
	.section	.note.nv.tkinfo,"",@"SHT_NOTE"
	.sectionflags	@"SHF_NOTE_NV_TKINFO"
	.tkinfo
        /*0018*/ 	.word	0x00000002
        /*0030*/ 	.string	""
        /*0030*/ 	.string	"ptxas"
        /*0030*/ 	.string	"Cuda compilation tools, release 13.0, V13.0.88"
        /*0030*/ 	.string	"Build cuda_13.0.r13.0/compiler.36424714_0"
        /*0030*/ 	.string	"-arch sm_100 -m 64 "



//--------------------- .note.nv.cuinfo           --------------------------
	.section	.note.nv.cuinfo,"",@"SHT_NOTE"
	.sectionflags	@"SHF_NOTE_NV_CUINFO"
        /*0018*/ 	.short	0x0002
        /*001a*/ 	.short	0x0064
        /*001c*/ 	.short	0x0082
	.zero		2


//--------------------- .nv.info                  --------------------------
	.section	.nv.info,"",@"SHT_CUDA_INFO"
	.align	4


	//----- nvinfo : EIATTR_REGCOUNT
	.align		4
        /*0000*/ 	.byte	0x04, 0x2f
        /*0002*/ 	.short	(.L_1 - .L_0)
	.align		4
.L_0:
        /*0004*/ 	.word	index@(_Z7PermutePdPiS0_S0_)
        /*0008*/ 	.word	0x00000014


	//----- nvinfo : EIATTR_FRAME_SIZE
	.align		4
.L_1:
        /*000c*/ 	.byte	0x04, 0x11
        /*000e*/ 	.short	(.L_3 - .L_2)
	.align		4
.L_2:
        /*0010*/ 	.word	index@(_Z7PermutePdPiS0_S0_)
        /*0014*/ 	.word	0x00000000


	//----- nvinfo : EIATTR_REGCOUNT
	.align		4
.L_3:
        /*0018*/ 	.byte	0x04, 0x2f
        /*001a*/ 	.short	(.L_5 - .L_4)
	.align		4
.L_4:
        /*001c*/ 	.word	index@(_Z10MaxElementPdiiPi)
        /*0020*/ 	.word	0x0000001a


	//----- nvinfo : EIATTR_FRAME_SIZE
	.align		4
.L_5:
        /*0024*/ 	.byte	0x04, 0x11
        /*0026*/ 	.short	(.L_7 - .L_6)
	.align		4
.L_6:
        /*0028*/ 	.word	index@(_Z10MaxElementPdiiPi)
        /*002c*/ 	.word	0x00000000


	//----- nvinfo : EIATTR_REGCOUNT
	.align		4
.L_7:
        /*0030*/ 	.byte	0x04, 0x2f
        /*0032*/ 	.short	(.L_9 - .L_8)
	.align		4
.L_8:
        /*0034*/ 	.word	index@(_Z4GausPdii)
        /*0038*/ 	.word	0x00000020


	//----- nvinfo : EIATTR_FRAME_SIZE
	.align		4
.L_9:
        /*003c*/ 	.byte	0x04, 0x11
        /*003e*/ 	.short	(.L_11 - .L_10)
	.align		4
.L_10:
        /*0040*/ 	.word	index@($__internal_0_$__cuda_sm20_div_rn_f64_full)
        /*0044*/ 	.word	0x00000000


	//----- nvinfo : EIATTR_FRAME_SIZE
	.align		4
.L_11:
        /*0048*/ 	.byte	0x04, 0x11
        /*004a*/ 	.short	(.L_13 - .L_12)
	.align		4
.L_12:
        /*004c*/ 	.word	index@(_Z4GausPdii)
        /*0050*/ 	.word	0x00000000


	//----- nvinfo : EIATTR_MIN_STACK_SIZE
	.align		4
.L_13:
        /*0054*/ 	.byte	0x04, 0x12
        /*0056*/ 	.short	(.L_15 - .L_14)
	.align		4
.L_14:
        /*0058*/ 	.word	index@(_Z4GausPdii)
        /*005c*/ 	.word	0x00000000


	//----- nvinfo : EIATTR_MIN_STACK_SIZE
	.align		4
.L_15:
        /*0060*/ 	.byte	0x04, 0x12
        /*0062*/ 	.short	(.L_17 - .L_16)
	.align		4
.L_16:
        /*0064*/ 	.word	index@(_Z10MaxElementPdiiPi)
        /*0068*/ 	.word	0x00000000


	//----- nvinfo : EIATTR_MIN_STACK_SIZE
	.align		4
.L_17:
        /*006c*/ 	.byte	0x04, 0x12
        /*006e*/ 	.short	(.L_19 - .L_18)
	.align		4
.L_18:
        /*0070*/ 	.word	index@(_Z7PermutePdPiS0_S0_)
        /*0074*/ 	.word	0x00000000
.L_19:


//--------------------- .nv.compat                --------------------------
	.section	.nv.compat,"",@"SHT_CUDA_COMPAT_INFO"
	.align	4
        /*0000*/ 	.byte	0x02, 0x09, 0x00, 0x00, 0x02, 0x02, 0x01, 0x00, 0x02, 0x05, 0x05, 0x00, 0x03, 0x07, 0x01, 0x01
        /*0010*/ 	.byte	0x02, 0x03, 0x00, 0x00, 0x02, 0x06, 0x01, 0x00, 0x04, 0x0b, 0x08, 0x00, 0x01, 0x00, 0x00, 0x00
        /*0020*/ 	.byte	0x00, 0x00, 0x00, 0x00


//--------------------- .nv.info._Z4GausPdii      --------------------------
	.section	.nv.info._Z4GausPdii,"",@"SHT_CUDA_INFO"
	.sectionflags	@""
	.align	4


	//----- nvinfo : EIATTR_CUDA_API_VERSION
	.align		4
        /*0000*/ 	.byte	0x04, 0x37
        /*0002*/ 	.short	(.L_21 - .L_20)
.L_20:
        /*0004*/ 	.word	0x00000082


	//----- nvinfo : EIATTR_KPARAM_INFO
	.align		4
.L_21:
        /*0008*/ 	.byte	0x04, 0x17
        /*000a*/ 	.short	(.L_23 - .L_22)
.L_22:
        /*000c*/ 	.word	0x00000000
        /*0010*/ 	.short	0x0002
        /*0012*/ 	.short	0x000c
        /*0014*/ 	.byte	0x00, 0xf0, 0x11, 0x00


	//----- nvinfo : EIATTR_KPARAM_INFO
	.align		4
.L_23:
        /*0018*/ 	.byte	0x04, 0x17
        /*001a*/ 	.short	(.L_25 - .L_24)
.L_24:
        /*001c*/ 	.word	0x00000000
        /*0020*/ 	.short	0x0001
        /*0022*/ 	.short	0x0008
        /*0024*/ 	.byte	0x00, 0xf0, 0x11, 0x00


	//----- nvinfo : EIATTR_KPARAM_INFO
	.align		4
.L_25:
        /*0028*/ 	.byte	0x04, 0x17
        /*002a*/ 	.short	(.L_27 - .L_26)
.L_26:
        /*002c*/ 	.word	0x00000000
        /*0030*/ 	.short	0x0000
        /*0032*/ 	.short	0x0000
        /*0034*/ 	.byte	0x00, 0xf5, 0x21, 0x00


	//----- nvinfo : EIATTR_SPARSE_MMA_MASK
	.align		4
.L_27:
        /*0038*/ 	.byte	0x03, 0x50
        /*003a*/ 	.short	0x0000


	//----- nvinfo : EIATTR_MAXREG_COUNT
	.align		4
        /*003c*/ 	.byte	0x03, 0x1b
        /*003e*/ 	.short	0x00ff


	//----- nvinfo : EIATTR_MERCURY_ISA_VERSION
	.align		4
        /*0040*/ 	.byte	0x03, 0x5f
        /*0042*/ 	.short	0x0101


	//----- nvinfo : EIATTR_VRC_CTA_INIT_COUNT
	.align		4
        /*0044*/ 	.byte	0x02, 0x4a
	.zero		1
	.zero		1


	//----- nvinfo : EIATTR_EXIT_INSTR_OFFSETS
	.align		4
        /*0048*/ 	.byte	0x04, 0x1c
        /*004a*/ 	.short	(.L_29 - .L_28)


	//   ....[0]....
.L_28:
        /*004c*/ 	.word	0x00000080


	//   ....[1]....
        /*0050*/ 	.word	0x00000280


	//   ....[2]....
        /*0054*/ 	.word	0x000006a0


	//   ....[3]....
        /*0058*/ 	.word	0x000008b0


	//   ....[4]....
        /*005c*/ 	.word	0x00000a00


	//   ....[5]....
        /*0060*/ 	.word	0x00000aa0


	//----- nvinfo : EIATTR_CRS_STACK_SIZE
	.align		4
.L_29:
        /*0064*/ 	.byte	0x04, 0x1e
        /*0066*/ 	.short	(.L_31 - .L_30)
.L_30:
        /*0068*/ 	.word	0x00000000


	//----- nvinfo : EIATTR_CBANK_PARAM_SIZE
	.align		4
.L_31:
        /*006c*/ 	.byte	0x03, 0x19
        /*006e*/ 	.short	0x0010


	//----- nvinfo : EIATTR_PARAM_CBANK
	.align		4
        /*0070*/ 	.byte	0x04, 0x0a
        /*0072*/ 	.short	(.L_33 - .L_32)
	.align		4
.L_32:
        /*0074*/ 	.word	index@(.nv.constant0._Z4GausPdii)
        /*0078*/ 	.short	0x0380
        /*007a*/ 	.short	0x0010


	//----- nvinfo : EIATTR_SW_WAR
	.align		4
.L_33:
        /*007c*/ 	.byte	0x04, 0x36
        /*007e*/ 	.short	(.L_35 - .L_34)
.L_34:
        /*0080*/ 	.word	0x00000008
.L_35:


//--------------------- .nv.info._Z10MaxElementPdiiPi --------------------------
	.section	.nv.info._Z10MaxElementPdiiPi,"",@"SHT_CUDA_INFO"
	.sectionflags	@""
	.align	4


	//----- nvinfo : EIATTR_CUDA_API_VERSION
	.align		4
        /*0000*/ 	.byte	0x04, 0x37
        /*0002*/ 	.short	(.L_37 - .L_36)
.L_36:
        /*0004*/ 	.word	0x00000082


	//----- nvinfo : EIATTR_KPARAM_INFO
	.align		4
.L_37:
        /*0008*/ 	.byte	0x04, 0x17
        /*000a*/ 	.short	(.L_39 - .L_38)
.L_38:
        /*000c*/ 	.word	0x00000000
        /*0010*/ 	.short	0x0003
        /*0012*/ 	.short	0x0010
        /*0014*/ 	.byte	0x00, 0xf5, 0x21, 0x00


	//----- nvinfo : EIATTR_KPARAM_INFO
	.align		4
.L_39:
        /*0018*/ 	.byte	0x04, 0x17
        /*001a*/ 	.short	(.L_41 - .L_40)
.L_40:
        /*001c*/ 	.word	0x00000000
        /*0020*/ 	.short	0x0002
        /*0022*/ 	.short	0x000c
        /*0024*/ 	.byte	0x00, 0xf0, 0x11, 0x00


	//----- nvinfo : EIATTR_KPARAM_INFO
	.align		4
.L_41:
        /*0028*/ 	.byte	0x04, 0x17
        /*002a*/ 	.short	(.L_43 - .L_42)
.L_42:
        /*002c*/ 	.word	0x00000000
        /*0030*/ 	.short	0x0001
        /*0032*/ 	.short	0x0008
        /*0034*/ 	.byte	0x00, 0xf0, 0x11, 0x00


	//----- nvinfo : EIATTR_KPARAM_INFO
	.align		4
.L_43:
        /*0038*/ 	.byte	0x04, 0x17
        /*003a*/ 	.short	(.L_45 - .L_44)
.L_44:
        /*003c*/ 	.word	0x00000000
        /*0040*/ 	.short	0x0000
        /*0042*/ 	.short	0x0000
        /*0044*/ 	.byte	0x00, 0xf5, 0x21, 0x00


	//----- nvinfo : EIATTR_SPARSE_MMA_MASK
	.align		4
.L_45:
        /*0048*/ 	.byte	0x03, 0x50
        /*004a*/ 	.short	0x0000


	//----- nvinfo : EIATTR_MAXREG_COUNT
	.align		4
        /*004c*/ 	.byte	0x03, 0x1b
        /*004e*/ 	.short	0x00ff


	//----- nvinfo : EIATTR_MERCURY_ISA_VERSION
	.align		4
        /*0050*/ 	.byte	0x03, 0x5f
        /*0052*/ 	.short	0x0101


	//----- nvinfo : EIATTR_VRC_CTA_INIT_COUNT
	.align		4
        /*0054*/ 	.byte	0x02, 0x4a
	.zero		1
	.zero		1


	//----- nvinfo : EIATTR_EXIT_INSTR_OFFSETS
	.align		4
        /*0058*/ 	.byte	0x04, 0x1c
        /*005a*/ 	.short	(.L_47 - .L_46)


	//   ....[0]....
.L_46:
        /*005c*/ 	.word	0x00000e90


	//   ....[1]....
        /*0060*/ 	.word	0x00000ed0


	//----- nvinfo : EIATTR_CBANK_PARAM_SIZE
	.align		4
.L_47:
        /*0064*/ 	.byte	0x03, 0x19
        /*0066*/ 	.short	0x0018


	//----- nvinfo : EIATTR_PARAM_CBANK
	.align		4
        /*0068*/ 	.byte	0x04, 0x0a
        /*006a*/ 	.short	(.L_49 - .L_48)
	.align		4
.L_48:
        /*006c*/ 	.word	index@(.nv.constant0._Z10MaxElementPdiiPi)
        /*0070*/ 	.short	0x0380
        /*0072*/ 	.short	0x0018


	//----- nvinfo : EIATTR_SW_WAR
	.align		4
.L_49:
        /*0074*/ 	.byte	0x04, 0x36
        /*0076*/ 	.short	(.L_51 - .L_50)
.L_50:
        /*0078*/ 	.word	0x00000008
.L_51:


//--------------------- .nv.info._Z7PermutePdPiS0_S0_ --------------------------
	.section	.nv.info._Z7PermutePdPiS0_S0_,"",@"SHT_CUDA_INFO"
	.sectionflags	@""
	.align	4


	//----- nvinfo : EIATTR_CUDA_API_VERSION
	.align		4
        /*0000*/ 	.byte	0x04, 0x37
        /*0002*/ 	.short	(.L_53 - .L_52)
.L_52:
        /*0004*/ 	.word	0x00000082


	//----- nvinfo : EIATTR_KPARAM_INFO
	.align		4
.L_53:
        /*0008*/ 	.byte	0x04, 0x17
        /*000a*/ 	.short	(.L_55 - .L_54)
.L_54:
        /*000c*/ 	.word	0x00000000
        /*0010*/ 	.short	0x0003
        /*0012*/ 	.short	0x0018
        /*0014*/ 	.byte	0x00, 0xf5, 0x21, 0x00


	//----- nvinfo : EIATTR_KPARAM_INFO
	.align		4
.L_55:
        /*0018*/ 	.byte	0x04, 0x17
        /*001a*/ 	.short	(.L_57 - .L_56)
.L_56:
        /*001c*/ 	.word	0x00000000
        /*0020*/ 	.short	0x0002
        /*0022*/ 	.short	0x0010
        /*0024*/ 	.byte	0x00, 0xf5, 0x21, 0x00


	//----- nvinfo : EIATTR_KPARAM_INFO
	.align		4
.L_57:
        /*0028*/ 	.byte	0x04, 0x17
        /*002a*/ 	.short	(.L_59 - .L_58)
.L_58:
        /*002c*/ 	.word	0x00000000
        /*0030*/ 	.short	0x0001
        /*0032*/ 	.short	0x0008
        /*0034*/ 	.byte	0x00, 0xf5, 0x21, 0x00


	//----- nvinfo : EIATTR_KPARAM_INFO
	.align		4
.L_59:
        /*0038*/ 	.byte	0x04, 0x17
        /*003a*/ 	.short	(.L_61 - .L_60)
.L_60:
        /*003c*/ 	.word	0x00000000
        /*0040*/ 	.short	0x0000
        /*0042*/ 	.short	0x0000
        /*0044*/ 	.byte	0x00, 0xf5, 0x21, 0x00


	//----- nvinfo : EIATTR_SPARSE_MMA_MASK
	.align		4
.L_61:
        /*0048*/ 	.byte	0x03, 0x50
        /*004a*/ 	.short	0x0000


	//----- nvinfo : EIATTR_MAXREG_COUNT
	.align		4
        /*004c*/ 	.byte	0x03, 0x1b
        /*004e*/ 	.short	0x00ff


	//----- nvinfo : EIATTR_MERCURY_ISA_VERSION
	.align		4
        /*0050*/ 	.byte	0x03, 0x5f
        /*0052*/ 	.short	0x0101


	//----- nvinfo : EIATTR_VRC_CTA_INIT_COUNT
	.align		4
        /*0054*/ 	.byte	0x02, 0x4a
	.zero		1
	.zero		1


	//----- nvinfo : EIATTR_EXIT_INSTR_OFFSETS
	.align		4
        /*0058*/ 	.byte	0x04, 0x1c
        /*005a*/ 	.short	(.L_63 - .L_62)


	//   ....[0]....
.L_62:
        /*005c*/ 	.word	0x00000090


	//   ....[1]....
        /*0060*/ 	.word	0x000001b0


	//----- nvinfo : EIATTR_CBANK_PARAM_SIZE
	.align		4
.L_63:
        /*0064*/ 	.byte	0x03, 0x19
        /*0066*/ 	.short	0x0020


	//----- nvinfo : EIATTR_PARAM_CBANK
	.align		4
        /*0068*/ 	.byte	0x04, 0x0a
        /*006a*/ 	.short	(.L_65 - .L_64)
	.align		4
.L_64:
        /*006c*/ 	.word	index@(.nv.constant0._Z7PermutePdPiS0_S0_)
        /*0070*/ 	.short	0x0380
        /*0072*/ 	.short	0x0020


	//----- nvinfo : EIATTR_SW_WAR
	.align		4
.L_65:
        /*0074*/ 	.byte	0x04, 0x36
        /*0076*/ 	.short	(.L_67 - .L_66)
.L_66:
        /*0078*/ 	.word	0x00000008
.L_67:


//--------------------- .nv.callgraph             --------------------------
	.section	.nv.callgraph,"",@"SHT_CUDA_CALLGRAPH"
	.align	4
	.sectionentsize	8
	.align		4
        /*0000*/ 	.word	0x00000000
	.align		4
        /*0004*/ 	.word	0xffffffff
	.align		4
        /*0008*/ 	.word	0x00000000
	.align		4
        /*000c*/ 	.word	0xfffffffe
	.align		4
        /*0010*/ 	.word	0x00000000
	.align		4
        /*0014*/ 	.word	0xfffffffd
	.align		4
        /*0018*/ 	.word	0x00000000
	.align		4
        /*001c*/ 	.word	0xfffffffc


//--------------------- .text._Z4GausPdii         --------------------------
	.section	.text._Z4GausPdii,"ax",@progbits
	.align	128
        .global         _Z4GausPdii
        .type           _Z4GausPdii,@function
        .size           _Z4GausPdii,(.L_x_22 - _Z4GausPdii)
        .other          _Z4GausPdii,@"STO_CUDA_ENTRY STV_DEFAULT"
_Z4GausPdii:
.text._Z4GausPdii:
[----:B------:R-:W-:Y:S01]  /*0000*/  LDC R1, c[0x0][0x37c] ;  /* 0x0000df00ff017b82 */ /* 0x000fe20000000800 */
[----:B------:R-:W0:Y:S07]  /*0010*/  S2R R0, SR_TID.X ;  /* 0x0000000000007919 */ /* 0x000e2e0000002100 */
[----:B------:R-:W0:Y:S08]  /*0020*/  S2UR UR4, SR_CTAID.X ;  /* 0x00000000000479c3 */ /* 0x000e300000002500 */
[----:B------:R-:W0:Y:S08]  /*0030*/  LDC R5, c[0x0][0x360] ;  /* 0x0000d800ff057b82 */ /* 0x000e300000000800 */
[----:B------:R-:W1:Y:S01]  /*0040*/  LDC.64 R6, c[0x0][0x388] ;  /* 0x0000e200ff067b82 */ /* 0x000e620000000a00 */
[----:B0-----:R-:W-:-:S05]  /*0050*/  IMAD R5, R5, UR4, R0 ;  /* 0x0000000405057c24 */ /* 0x001fca000f8e0200 */
[----:B-1----:R-:W-:-:S04]  /*0060*/  ISETP.GT.AND P0, PT, R5, R7, PT ;  /* 0x000000070500720c */ /* 0x002fc80003f04270 */
[----:B------:R-:W-:-:S13]  /*0070*/  ISETP.GE.OR P0, PT, R5, R6, !P0 ;  /* 0x000000060500720c */ /* 0x000fda0004706670 */
[----:B------:R-:W-:Y:S05]  /*0080*/  @P0 EXIT ;  /* 0x000000000000094d */ /* 0x000fea0003800000 */
[----:B------:R-:W0:Y:S01]  /*0090*/  LDC.64 R8, c[0x0][0x380] ;  /* 0x0000e000ff087b82 */ /* 0x000e220000000a00 */
[----:B------:R-:W1:Y:S01]  /*00a0*/  LDCU.64 UR4, c[0x0][0x358] ;  /* 0x00006b00ff0477ac */ /* 0x000e620008000a00 */
[----:B------:R-:W-:-:S04]  /*00b0*/  IMAD R11, R7, R6, R7 ;  /* 0x00000006070b7224 */ /* 0x000fc800078e0207 */
[----:B0-----:R-:W-:-:S06]  /*00c0*/  IMAD.WIDE R10, R11, 0x8, R8 ;  /* 0x000000080b0a7825 */ /* 0x001fcc00078e0208 */
[----:B-1----:R-:W2:Y:S01]  /*00d0*/  LDG.E.64 R10, desc[UR4][R10.64] ;  /* 0x000000040a0a7981 */ /* 0x002ea2000c1e1b00 */
[----:B------:R-:W-:-:S04]  /*00e0*/  IMAD R7, R7, R6, R5 ;  /* 0x0000000607077224 */ /* 0x000fc800078e0205 */
[----:B------:R-:W-:-:S06]  /*00f0*/  IMAD.WIDE R8, R7, 0x8, R8 ;  /* 0x0000000807087825 */ /* 0x000fcc00078e0208 */
[----:B------:R-:W3:Y:S01]  /*0100*/  LDG.E.64 R8, desc[UR4][R8.64] ;  /* 0x0000000408087981 */ /* 0x000ee2000c1e1b00 */
[----:B------:R-:W-:Y:S01]  /*0110*/  IMAD.MOV.U32 R2, RZ, RZ, 0x1 ;  /* 0x00000001ff027424 */ /* 0x000fe200078e00ff */
[----:B------:R-:W-:Y:S01]  /*0120*/  BSSY.RECONVERGENT B0, `(.L_x_0) ;  /* 0x0000013000007945 */ /* 0x000fe20003800200 */
[----:B--2---:R-:W0:Y:S04]  /*0130*/  MUFU.RCP64H R3, R11 ;  /* 0x0000000b00037308 */ /* 0x004e280000001800 */
[----:B0-----:R-:W-:-:S08]  /*0140*/  DFMA R12, -R10, R2, 1 ;  /* 0x3ff000000a0c742b */ /* 0x001fd00000000102 */
[----:B------:R-:W-:-:S08]  /*0150*/  DFMA R12, R12, R12, R12 ;  /* 0x0000000c0c0c722b */ /* 0x000fd0000000000c */
[----:B------:R-:W-:-:S08]  /*0160*/  DFMA R12, R2, R12, R2 ;  /* 0x0000000c020c722b */ /* 0x000fd00000000002 */
[----:B------:R-:W-:-:S08]  /*0170*/  DFMA R2, -R10, R12, 1 ;  /* 0x3ff000000a02742b */ /* 0x000fd0000000010c */
[----:B------:R-:W-:-:S08]  /*0180*/  DFMA R2, R12, R2, R12 ;  /* 0x000000020c02722b */ /* 0x000fd0000000000c */
[----:B---3--:R-:W-:-:S08]  /*0190*/  DMUL R12, R8, -R2 ;  /* 0x80000002080c7228 */ /* 0x008fd00000000000 */
[--C-:B------:R-:W-:Y:S02]  /*01a0*/  DFMA R14, -R10, R12, -R8.reuse ;  /* 0x0000000c0a0e722b */ /* 0x100fe40000000908 */
[----:B------:R-:W-:-:S06]  /*01b0*/  DADD R8, -RZ, -R8 ;  /* 0x00000000ff087229 */ /* 0x000fcc0000000908 */
[----:B------:R-:W-:-:S04]  /*01c0*/  DFMA R2, R2, R14, R12 ;  /* 0x0000000e0202722b */ /* 0x000fc8000000000c */
[----:B------:R-:W-:-:S06]  /*01d0*/  FSETP.GEU.AND P1, PT, |R9|, 6.5827683646048100446e-37, PT ;  /* 0x036000000900780b */ /* 0x000fcc0003f2e200 */
[----:B------:R-:W-:-:S05]  /*01e0*/  FFMA R0, RZ, R11, R3 ;  /* 0x0000000bff007223 */ /* 0x000fca0000000003 */
[----:B------:R-:W-:-:S13]  /*01f0*/  FSETP.GT.AND P0, PT, |R0|, 1.469367938527859385e-39, PT ;  /* 0x001000000000780b */ /* 0x000fda0003f04200 */
[----:B------:R-:W-:Y:S05]  /*0200*/  @P0 BRA P1, `(.L_x_1) ;  /* 0x0000000000100947 */ /* 0x000fea0000800000 */
[----:B------:R-:W-:-:S07]  /*0210*/  MOV R0, 0x230 ;  /* 0x0000023000007802 */ /* 0x000fce0000000f00 */
[----:B------:R-:W-:Y:S05]  /*0220*/  CALL.REL.NOINC `($__internal_0_$__cuda_sm20_div_rn_f64_full) ;  /* 0x0000000800207944 */ /* 0x000fea0003c00000 */
[----:B------:R-:W-:Y:S01]  /*0230*/  IMAD.MOV.U32 R2, RZ, RZ, R16 ;  /* 0x000000ffff027224 */ /* 0x000fe200078e0010 */
[----:B------:R-:W-:-:S07]  /*0240*/  MOV R3, R17 ;  /* 0x0000001100037202 */ /* 0x000fce0000000f00 */
.L_x_1:
[----:B------:R-:W-:Y:S05]  /*0250*/  BSYNC.RECONVERGENT B0 ;  /* 0x0000000000007941 */ /* 0x000fea0003800200 */
.L_x_0:
[----:B------:R-:W0:Y:S02]  /*0260*/  LDC.64 R8, c[0x0][0x388] ;  /* 0x0000e200ff087b82 */ /* 0x000e240000000a00 */
[----:B0-----:R-:W-:-:S13]  /*0270*/  ISETP.GE.AND P0, PT, R9, R8, PT ;  /* 0x000000080900720c */ /* 0x001fda0003f06270 */
[----:B------:R-:W-:Y:S05]  /*0280*/  @P0 EXIT ;  /* 0x000000000000094d */ /* 0x000fea0003800000 */
[----:B------:R-:W0:Y:S01]  /*0290*/  LDC R0, c[0x0][0x38c] ;  /* 0x0000e300ff007b82 */ /* 0x000e220000000800 */
[----:B------:R-:W-:Y:S02]  /*02a0*/  IMAD.IADD R6, R9, 0x1, -R8 ;  /* 0x0000000109067824 */ /* 0x000fe400078e0a08 */
[----:B------:R-:W-:-:S03]  /*02b0*/  IMAD.IADD R4, R8, 0x1, -R9 ;  /* 0x0000000108047824 */ /* 0x000fc600078e0a09 */
[----:B------:R-:W-:Y:S02]  /*02c0*/  ISETP.GT.U32.AND P0, PT, R6, -0x8, PT ;  /* 0xfffffff80600780c */ /* 0x000fe40003f04070 */
[----:B------:R-:W-:-:S04]  /*02d0*/  LOP3.LUT R12, R4, 0x7, RZ, 0xc0, !PT ;  /* 0x00000007040c7812 */ /* 0x000fc800078ec0ff */
[----:B------:R-:W-:-:S07]  /*02e0*/  ISETP.NE.AND P1, PT, R12, RZ, PT ;  /* 0x000000ff0c00720c */ /* 0x000fce0003f25270 */
[----:B------:R-:W-:Y:S06]  /*02f0*/  @P0 BRA `(.L_x_2) ;  /* 0x0000000000e80947 */ /* 0x000fec0003800000 */
[----:B------:R-:W-:Y:S01]  /*0300*/  LOP3.LUT R6, R4, 0xfffffff8, RZ, 0xc0, !PT ;  /* 0xfffffff804067812 */ /* 0x000fe200078ec0ff */
[----:B------:R-:W-:-:S03]  /*0310*/  IMAD R13, R9, R8, R9 ;  /* 0x00000008090d7224 */ /* 0x000fc600078e0209 */
[----:B------:R-:W-:-:S07]  /*0320*/  IADD3 R6, PT, PT, -R6, RZ, RZ ;  /* 0x000000ff06067210 */ /* 0x000fce0007ffe1ff */
.L_x_3:
[----:B------:R-:W1:Y:S02]  /*0330*/  LDC.64 R16, c[0x0][0x380] ;  /* 0x0000e000ff107b82 */ /* 0x000e640000000a00 */
[----:B-12---:R-:W-:-:S04]  /*0340*/  IMAD.WIDE R18, R7, 0x8, R16 ;  /* 0x0000000807127825 */ /* 0x006fc800078e0210 */
[----:B------:R-:W-:Y:S01]  /*0350*/  IMAD.WIDE R16, R13, 0x8, R16 ;  /* 0x000000080d107825 */ /* 0x000fe200078e0210 */
[----:B------:R-:W2:Y:S04]  /*0360*/  LDG.E.64 R10, desc[UR4][R18.64] ;  /* 0x00000004120a7981 */ /* 0x000ea8000c1e1b00 */
[----:B------:R-:W2:Y:S01]  /*0370*/  LDG.E.64 R14, desc[UR4][R16.64] ;  /* 0x00000004100e7981 */ /* 0x000ea2000c1e1b00 */
[----:B------:R-:W-:Y:S01]  /*0380*/  IMAD.WIDE R20, R8, 0x8, R16 ;  /* 0x0000000808147825 */ /* 0x000fe200078e0210 */
[----:B--2---:R-:W-:-:S03]  /*0390*/  DFMA R24, R14, R2, R10 ;  /* 0x000000020e18722b */ /* 0x004fc6000000000a */
[----:B------:R-:W-:-:S04]  /*03a0*/  IMAD.WIDE R10, R8, 0x8, R18 ;  /* 0x00000008080a7825 */ /* 0x000fc800078e0212 */
[----:B------:R1:W-:Y:S04]  /*03b0*/  STG.E.64 desc[UR4][R18.64], R24 ;  /* 0x0000001812007986 */ /* 0x0003e8000c101b04 */
[----:B------:R-:W2:Y:S04]  /*03c0*/  LDG.E.64 R14, desc[UR4][R10.64] ;  /* 0x000000040a0e7981 */ /* 0x000ea8000c1e1b00 */
[----:B------:R-:W2:Y:S02]  /*03d0*/  LDG.E.64 R22, desc[UR4][R20.64] ;  /* 0x0000000414167981 */ /* 0x000ea4000c1e1b00 */
[----:B--2---:R-:W-:Y:S01]  /*03e0*/  DFMA R26, R22, R2, R14 ;  /* 0x00000002161a722b */ /* 0x004fe2000000000e */
[----:B------:R-:W-:-:S04]  /*03f0*/  IMAD.WIDE R14, R8, 0x8, R10 ;  /* 0x00000008080e7825 */ /* 0x000fc800078e020a */
[C---:B------:R-:W-:Y:S02]  /*0400*/  IMAD.WIDE R22, R8.reuse, 0x8, R20 ;  /* 0x0000000808167825 */ /* 0x040fe400078e0214 */
[----:B------:R2:W-:Y:S04]  /*0410*/  STG.E.64 desc[UR4][R10.64], R26 ;  /* 0x0000001a0a007986 */ /* 0x0005e8000c101b04 */
[----:B------:R-:W3:Y:S04]  /*0420*/  LDG.E.64 R16, desc[UR4][R14.64] ;  /* 0x000000040e107981 */ /* 0x000ee8000c1e1b00 */
[----:B------:R-:W3:Y:S01]  /*0430*/  LDG.E.64 R28, desc[UR4][R22.64] ;  /* 0x00000004161c7981 */ /* 0x000ee2000c1e1b00 */
[----:B-1----:R-:W-:Y:S01]  /*0440*/  IMAD.WIDE R24, R8, 0x8, R22 ;  /* 0x0000000808187825 */ /* 0x002fe200078e0216 */
[----:B---3--:R-:W-:-:S03]  /*0450*/  DFMA R28, R28, R2, R16 ;  /* 0x000000021c1c722b */ /* 0x008fc60000000010 */
        /* <DEDUP_REMOVED lines=14> */
[----:B------:R-:W3:Y:S04]  /*0540*/  LDG.E.64 R22, desc[UR4][R10.64] ;  /* 0x000000040a167981 */ /* 0x000ee8000c1e1b00 */
[----:B------:R-:W3:Y:S01]  /*0550*/  LDG.E.64 R28, desc[UR4][R14.64] ;  /* 0x000000040e1c7981 */ /* 0x000ee2000c1e1b00 */
[----:B--2---:R-:W-:Y:S01]  /*0560*/  IMAD.WIDE R16, R8, 0x8, R14 ;  /* 0x0000000808107825 */ /* 0x004fe200078e020e */
[----:B---3--:R-:W-:-:S03]  /*0570*/  DFMA R28, R28, R2, R22 ;  /* 0x000000021c1c722b */ /* 0x008fc60000000016 */
[----:B------:R-:W-:-:S04]  /*0580*/  IMAD.WIDE R22, R8, 0x8, R10 ;  /* 0x0000000808167825 */ /* 0x000fc800078e020a */
        /* <DEDUP_REMOVED lines=9> */
[----:B------:R-:W-:Y:S01]  /*0620*/  VIADD R6, R6, 0x8 ;  /* 0x0000000806067836 */ /* 0x000fe20000000000 */
[----:B------:R-:W-:Y:S01]  /*0630*/  LEA R13, R8, R13, 0x3 ;  /* 0x0000000d080d7211 */ /* 0x000fe200078e18ff */
[----:B0-----:R-:W-:-:S02]  /*0640*/  VIADD R0, R0, 0x8 ;  /* 0x0000000800007836 */ /* 0x001fc40000000000 */
[----:B------:R-:W-:Y:S01]  /*0650*/  IMAD R7, R8, 0x8, R7 ;  /* 0x0000000808077824 */ /* 0x000fe200078e0207 */
[----:B------:R-:W-:Y:S01]  /*0660*/  ISETP.NE.AND P0, PT, R6, RZ, PT ;  /* 0x000000ff0600720c */ /* 0x000fe20003f05270 */
[----:B---3--:R-:W-:-:S07]  /*0670*/  DFMA R14, R26, R2, R14 ;  /* 0x000000021a0e722b */ /* 0x008fce000000000e */
[----:B------:R2:W-:Y:S05]  /*0680*/  STG.E.64 desc[UR4][R18.64], R14 ;  /* 0x0000000e12007986 */ /* 0x0005ea000c101b04 */
[----:B------:R-:W-:Y:S05]  /*0690*/  @P0 BRA `(.L_x_3) ;  /* 0xfffffffc00240947 */ /* 0x000fea000383ffff */
.L_x_2:
[----:B------:R-:W-:Y:S05]  /*06a0*/  @!P1 EXIT ;  /* 0x000000000000994d */ /* 0x000fea0003800000 */
[----:B------:R-:W-:Y:S02]  /*06b0*/  ISETP.GE.U32.AND P0, PT, R12, 0x4, PT ;  /* 0x000000040c00780c */ /* 0x000fe40003f06070 */
[----:B--2---:R-:W-:-:S04]  /*06c0*/  LOP3.LUT R22, R4, 0x3, RZ, 0xc0, !PT ;  /* 0x0000000304167812 */ /* 0x004fc800078ec0ff */
[----:B------:R-:W-:-:S07]  /*06d0*/  ISETP.NE.AND P1, PT, R22, RZ, PT ;  /* 0x000000ff1600720c */ /* 0x000fce0003f25270 */
[----:B------:R-:W-:Y:S06]  /*06e0*/  @!P0 BRA `(.L_x_4) ;  /* 0x0000000000708947 */ /* 0x000fec0003800000 */
[----:B------:R-:W1:Y:S01]  /*06f0*/  LDC.64 R14, c[0x0][0x380] ;  /* 0x0000e000ff0e7b82 */ /* 0x000e620000000a00 */
[CC--:B0-----:R-:W-:Y:S02]  /*0700*/  IMAD R13, R0.reuse, R8.reuse, R5 ;  /* 0x00000008000d7224 */ /* 0x0c1fe400078e0205 */
[----:B------:R-:W-:Y:S02]  /*0710*/  IMAD R7, R0, R8, R9 ;  /* 0x0000000800077224 */ /* 0x000fe400078e0209 */
[----:B-1----:R-:W-:-:S04]  /*0720*/  IMAD.WIDE R12, R13, 0x8, R14 ;  /* 0x000000080d0c7825 */ /* 0x002fc800078e020e */
[----:B------:R-:W-:Y:S02]  /*0730*/  IMAD.WIDE R14, R7, 0x8, R14 ;  /* 0x00000008070e7825 */ /* 0x000fe400078e020e */
[----:B------:R-:W2:Y:S04]  /*0740*/  LDG.E.64 R6, desc[UR4][R12.64] ;  /* 0x000000040c067981 */ /* 0x000ea8000c1e1b00 */
[----:B------:R-:W2:Y:S01]  /*0750*/  LDG.E.64 R10, desc[UR4][R14.64] ;  /* 0x000000040e0a7981 */ /* 0x000ea2000c1e1b00 */
[----:B------:R-:W-:Y:S01]  /*0760*/  IMAD.WIDE R18, R8, 0x8, R14 ;  /* 0x0000000808127825 */ /* 0x000fe200078e020e */
[----:B--2---:R-:W-:-:S03]  /*0770*/  DFMA R16, R10, R2, R6 ;  /* 0x000000020a10722b */ /* 0x004fc60000000006 */
[----:B------:R-:W-:-:S04]  /*0780*/  IMAD.WIDE R6, R8, 0x8, R12 ;  /* 0x0000000808067825 */ /* 0x000fc800078e020c */
[----:B------:R0:W-:Y:S04]  /*0790*/  STG.E.64 desc[UR4][R12.64], R16 ;  /* 0x000000100c007986 */ /* 0x0001e8000c101b04 */
        /* <DEDUP_REMOVED lines=8> */
[----:B0-----:R-:W-:Y:S01]  /*0820*/  IMAD.WIDE R12, R8, 0x8, R10 ;  /* 0x00000008080c7825 */ /* 0x001fe200078e020a */
[----:B--2---:R-:W-:-:S03]  /*0830*/  DFMA R14, R26, R2, R14 ;  /* 0x000000021a0e722b */ /* 0x004fc6000000000e */
[----:B------:R-:W-:-:S04]  /*0840*/  IMAD.WIDE R26, R8, 0x8, R24 ;  /* 0x00000008081a7825 */ /* 0x000fc800078e0218 */
[----:B------:R1:W-:Y:S04]  /*0850*/  STG.E.64 desc[UR4][R10.64], R14 ;  /* 0x0000000e0a007986 */ /* 0x0003e8000c101b04 */
[----:B------:R-:W2:Y:S04]  /*0860*/  LDG.E.64 R26, desc[UR4][R26.64] ;  /* 0x000000041a1a7981 */ /* 0x000ea8000c1e1b00 */
[----:B------:R-:W2:Y:S01]  /*0870*/  LDG.E.64 R16, desc[UR4][R12.64] ;  /* 0x000000040c107981 */ /* 0x000ea2000c1e1b00 */
[----:B------:R-:W-:Y:S01]  /*0880*/  VIADD R0, R0, 0x4 ;  /* 0x0000000400007836 */ /* 0x000fe20000000000 */
[----:B--2---:R-:W-:-:S07]  /*0890*/  DFMA R16, R26, R2, R16 ;  /* 0x000000021a10722b */ /* 0x004fce0000000010 */
[----:B------:R1:W-:Y:S04]  /*08a0*/  STG.E.64 desc[UR4][R12.64], R16 ;  /* 0x000000100c007986 */ /* 0x0003e8000c101b04 */
.L_x_4:
[----:B------:R-:W-:Y:S05]  /*08b0*/  @!P1 EXIT ;  /* 0x000000000000994d */ /* 0x000fea0003800000 */
[----:B------:R-:W-:Y:S02]  /*08c0*/  ISETP.NE.AND P0, PT, R22, 0x1, PT ;  /* 0x000000011600780c */ /* 0x000fe40003f05270 */
[----:B------:R-:W-:-:S04]  /*08d0*/  LOP3.LUT R4, R4, 0x1, RZ, 0xc0, !PT ;  /* 0x0000000104047812 */ /* 0x000fc800078ec0ff */
[----:B------:R-:W-:-:S07]  /*08e0*/  ISETP.NE.U32.AND P1, PT, R4, 0x1, PT ;  /* 0x000000010400780c */ /* 0x000fce0003f25070 */
[----:B------:R-:W-:Y:S06]  /*08f0*/  @!P0 BRA `(.L_x_5) ;  /* 0x0000000000408947 */ /* 0x000fec0003800000 */
[----:B-1----:R-:W1:Y:S01]  /*0900*/  LDC.64 R6, c[0x0][0x380] ;  /* 0x0000e000ff067b82 */ /* 0x002e620000000a00 */
[CC--:B0-----:R-:W-:Y:S02]  /*0910*/  IMAD R15, R0.reuse, R8.reuse, R5 ;  /* 0x00000008000f7224 */ /* 0x0c1fe400078e0205 */
[----:B------:R-:W-:Y:S02]  /*0920*/  IMAD R17, R0, R8, R9 ;  /* 0x0000000800117224 */ /* 0x000fe400078e0209 */
[----:B-1----:R-:W-:-:S04]  /*0930*/  IMAD.WIDE R14, R15, 0x8, R6 ;  /* 0x000000080f0e7825 */ /* 0x002fc800078e0206 */
[----:B------:R-:W-:Y:S02]  /*0940*/  IMAD.WIDE R16, R17, 0x8, R6 ;  /* 0x0000000811107825 */ /* 0x000fe400078e0206 */
[----:B------:R-:W2:Y:S04]  /*0950*/  LDG.E.64 R6, desc[UR4][R14.64] ;  /* 0x000000040e067981 */ /* 0x000ea8000c1e1b00 */
[----:B------:R-:W2:Y:S01]  /*0960*/  LDG.E.64 R10, desc[UR4][R16.64] ;  /* 0x00000004100a7981 */ /* 0x000ea2000c1e1b00 */
[----:B------:R-:W-:-:S04]  /*0970*/  IMAD.WIDE R12, R8, 0x8, R16 ;  /* 0x00000008080c7825 */ /* 0x000fc800078e0210 */
[----:B------:R-:W-:Y:S01]  /*0980*/  IMAD.WIDE R18, R8, 0x8, R14 ;  /* 0x0000000808127825 */ /* 0x000fe200078e020e */
[----:B--2---:R-:W-:-:S07]  /*0990*/  DFMA R6, R10, R2, R6 ;  /* 0x000000020a06722b */ /* 0x004fce0000000006 */
[----:B------:R2:W-:Y:S04]  /*09a0*/  STG.E.64 desc[UR4][R14.64], R6 ;  /* 0x000000060e007986 */ /* 0x0005e8000c101b04 */
[----:B------:R-:W3:Y:S04]  /*09b0*/  LDG.E.64 R12, desc[UR4][R12.64] ;  /* 0x000000040c0c7981 */ /* 0x000ee8000c1e1b00 */
[----:B------:R-:W3:Y:S01]  /*09c0*/  LDG.E.64 R10, desc[UR4][R18.64] ;  /* 0x00000004120a7981 */ /* 0x000ee2000c1e1b00 */
[----:B------:R-:W-:Y:S01]  /*09d0*/  IADD3 R0, PT, PT, R0, 0x2, RZ ;  /* 0x0000000200007810 */ /* 0x000fe20007ffe0ff */
[----:B---3--:R-:W-:-:S07]  /*09e0*/  DFMA R10, R12, R2, R10 ;  /* 0x000000020c0a722b */ /* 0x008fce000000000a */
[----:B------:R2:W-:Y:S04]  /*09f0*/  STG.E.64 desc[UR4][R18.64], R10 ;  /* 0x0000000a12007986 */ /* 0x0005e8000c101b04 */
.L_x_5:
[----:B------:R-:W-:Y:S05]  /*0a00*/  @P1 EXIT ;  /* 0x000000000000194d */ /* 0x000fea0003800000 */
[----:B-12---:R-:W1:Y:S01]  /*0a10*/  LDC.64 R6, c[0x0][0x380] ;  /* 0x0000e000ff067b82 */ /* 0x006e620000000a00 */
[CC--:B0-----:R-:W-:Y:S02]  /*0a20*/  IMAD R9, R0.reuse, R8.reuse, R9 ;  /* 0x0000000800097224 */ /* 0x0c1fe400078e0209 */
[----:B------:R-:W-:Y:S02]  /*0a30*/  IMAD R5, R0, R8, R5 ;  /* 0x0000000800057224 */ /* 0x000fe400078e0205 */
[----:B-1----:R-:W-:-:S04]  /*0a40*/  IMAD.WIDE R8, R9, 0x8, R6 ;  /* 0x0000000809087825 */ /* 0x002fc800078e0206 */
[----:B------:R-:W-:Y:S02]  /*0a50*/  IMAD.WIDE R4, R5, 0x8, R6 ;  /* 0x0000000805047825 */ /* 0x000fe400078e0206 */
[----:B------:R-:W2:Y:S04]  /*0a60*/  LDG.E.64 R8, desc[UR4][R8.64] ;  /* 0x0000000408087981 */ /* 0x000ea8000c1e1b00 */
[----:B------:R-:W2:Y:S02]  /*0a70*/  LDG.E.64 R6, desc[UR4][R4.64] ;  /* 0x0000000404067981 */ /* 0x000ea4000c1e1b00 */
[----:B--2---:R-:W-:-:S07]  /*0a80*/  DFMA R6, R8, R2, R6 ;  /* 0x000000020806722b */ /* 0x004fce0000000006 */
[----:B------:R-:W-:Y:S01]  /*0a90*/  STG.E.64 desc[UR4][R4.64], R6 ;  /* 0x0000000604007986 */ /* 0x000fe2000c101b04 */
[----:B------:R-:W-:Y:S05]  /*0aa0*/  EXIT ;  /* 0x000000000000794d */ /* 0x000fea0003800000 */
        .weak           $__internal_0_$__cuda_sm20_div_rn_f64_full
        .type           $__internal_0_$__cuda_sm20_div_rn_f64_full,@function
        .size           $__internal_0_$__cuda_sm20_div_rn_f64_full,(.L_x_22 - $__internal_0_$__cuda_sm20_div_rn_f64_full)
$__internal_0_$__cuda_sm20_div_rn_f64_full:
[C---:B------:R-:W-:Y:S01]  /*0ab0*/  FSETP.GEU.AND P0, PT, |R11|.reuse, 1.469367938527859385e-39, PT ;  /* 0x001000000b00780b */ /* 0x040fe20003f0e200 */
[----:B------:R-:W-:Y:S01]  /*0ac0*/  IMAD.MOV.U32 R12, RZ, RZ, R10 ;  /* 0x000000ffff0c7224 */ /* 0x000fe200078e000a */
[----:B------:R-:W-:Y:S01]  /*0ad0*/  LOP3.LUT R2, R11, 0x800fffff, RZ, 0xc0, !PT ;  /* 0x800fffff0b027812 */ /* 0x000fe200078ec0ff */
[----:B------:R-:W-:Y:S01]  /*0ae0*/  IMAD.MOV.U32 R13, RZ, RZ, R11 ;  /* 0x000000ffff0d7224 */ /* 0x000fe200078e000b */
[C---:B------:R-:W-:Y:S01]  /*0af0*/  FSETP.GEU.AND P2, PT, |R9|.reuse, 1.469367938527859385e-39, PT ;  /* 0x001000000900780b */ /* 0x040fe20003f4e200 */
[----:B------:R-:W-:Y:S01]  /*0b00*/  IMAD.MOV.U32 R16, RZ, RZ, 0x1 ;  /* 0x00000001ff107424 */ /* 0x000fe200078e00ff */
[----:B------:R-:W-:Y:S01]  /*0b10*/  LOP3.LUT R3, R2, 0x3ff00000, RZ, 0xfc, !PT ;  /* 0x3ff0000002037812 */ /* 0x000fe200078efcff */
[----:B------:R-:W-:Y:S01]  /*0b20*/  IMAD.MOV.U32 R6, RZ, RZ, 0x1ca00000 ;  /* 0x1ca00000ff067424 */ /* 0x000fe200078e00ff */
[----:B------:R-:W-:Y:S01]  /*0b30*/  MOV R2, R10 ;  /* 0x0000000a00027202 */ /* 0x000fe20000000f00 */
[----:B------:R-:W-:Y:S01]  /*0b40*/  BSSY.RECONVERGENT B1, `(.L_x_6) ;  /* 0x0000051000017945 */ /* 0x000fe20003800200 */
[----:B------:R-:W-:-:S02]  /*0b50*/  LOP3.LUT R4, R9, 0x7ff00000, RZ, 0xc0, !PT ;  /* 0x7ff0000009047812 */ /* 0x000fc400078ec0ff */
[----:B------:R-:W-:Y:S01]  /*0b60*/  MOV R10, R8 ;  /* 0x00000008000a7202 */ /* 0x000fe20000000f00 */
[----:B------:R-:W-:-:S04]  /*0b70*/  @!P0 DMUL R2, R12, 8.98846567431157953865e+307 ;  /* 0x7fe000000c028828 */ /* 0x000fc80000000000 */
[----:B------:R-:W-:Y:S02]  /*0b80*/  @!P2 LOP3.LUT R21, R13, 0x7ff00000, RZ, 0xc0, !PT ;  /* 0x7ff000000d15a812 */ /* 0x000fe400078ec0ff */
[----:B------:R-:W0:Y:S02]  /*0b90*/  MUFU.RCP64H R17, R3 ;  /* 0x0000000300117308 */ /* 0x000e240000001800 */
[----:B------:R-:W-:Y:S01]  /*0ba0*/  @!P2 ISETP.GE.U32.AND P3, PT, R4, R21, PT ;  /* 0x000000150400a20c */ /* 0x000fe20003f66070 */
[----:B0-----:R-:W-:-:S08]  /*0bb0*/  DFMA R14, R16, -R2, 1 ;  /* 0x3ff00000100e742b */ /* 0x001fd00000000802 */
[----:B------:R-:W-:Y:S01]  /*0bc0*/  DFMA R18, R14, R14, R14 ;  /* 0x0000000e0e12722b */ /* 0x000fe2000000000e */
[----:B------:R-:W-:-:S04]  /*0bd0*/  LOP3.LUT R15, R11, 0x7ff00000, RZ, 0xc0, !PT ;  /* 0x7ff000000b0f7812 */ /* 0x000fc800078ec0ff */
[----:B------:R-:W-:-:S03]  /*0be0*/  ISETP.GE.U32.AND P1, PT, R4, R15, PT ;  /* 0x0000000f0400720c */ /* 0x000fc60003f26070 */
[----:B------:R-:W-:Y:S01]  /*0bf0*/  DFMA R16, R16, R18, R16 ;  /* 0x000000121010722b */ /* 0x000fe20000000010 */
[C---:B------:R-:W-:Y:S01]  /*0c00*/  @!P2 SEL R19, R6.reuse, 0x63400000, !P3 ;  /* 0x634000000613a807 */ /* 0x040fe20005800000 */
[----:B------:R-:W-:Y:S01]  /*0c10*/  @!P2 IMAD.MOV.U32 R18, RZ, RZ, RZ ;  /* 0x000000ffff12a224 */ /* 0x000fe200078e00ff */
[----:B------:R-:W-:Y:S02]  /*0c20*/  SEL R11, R6, 0x63400000, !P1 ;  /* 0x63400000060b7807 */ /* 0x000fe40004800000 */
[--C-:B------:R-:W-:Y:S02]  /*0c30*/  @!P2 LOP3.LUT R19, R19, 0x80000000, R9.reuse, 0xf8, !PT ;  /* 0x800000001313a812 */ /* 0x100fe400078ef809 */
[----:B------:R-:W-:Y:S01]  /*0c40*/  LOP3.LUT R11, R11, 0x800fffff, R9, 0xf8, !PT ;  /* 0x800fffff0b0b7812 */ /* 0x000fe200078ef809 */
[----:B------:R-:W-:Y:S01]  /*0c50*/  DFMA R20, R16, -R2, 1 ;  /* 0x3ff000001014742b */ /* 0x000fe20000000802 */
[----:B------:R-:W-:-:S06]  /*0c60*/  @!P2 LOP3.LUT R19, R19, 0x100000, RZ, 0xfc, !PT ;  /* 0x001000001313a812 */ /* 0x000fcc00078efcff */
[----:B------:R-:W-:Y:S02]  /*0c70*/  @!P2 DFMA R10, R10, 2, -R18 ;  /* 0x400000000a0aa82b */ /* 0x000fe40000000812 */
[----:B------:R-:W-:Y:S01]  /*0c80*/  DFMA R16, R16, R20, R16 ;  /* 0x000000141010722b */ /* 0x000fe20000000010 */
[----:B------:R-:W-:Y:S01]  /*0c90*/  IMAD.MOV.U32 R21, RZ, RZ, R4 ;  /* 0x000000ffff157224 */ /* 0x000fe200078e0004 */
[----:B------:R-:W-:Y:S02]  /*0ca0*/  MOV R20, R15 ;  /* 0x0000000f00147202 */ /* 0x000fe40000000f00 */
[----:B------:R-:W-:-:S04]  /*0cb0*/  @!P0 LOP3.LUT R20, R3, 0x7ff00000, RZ, 0xc0, !PT ;  /* 0x7ff0000003148812 */ /* 0x000fc800078ec0ff */
[----:B------:R-:W-:Y:S01]  /*0cc0*/  @!P2 LOP3.LUT R21, R11, 0x7ff00000, RZ, 0xc0, !PT ;  /* 0x7ff000000b15a812 */ /* 0x000fe200078ec0ff */
[----:B------:R-:W-:Y:S01]  /*0cd0*/  DMUL R18, R16, R10 ;  /* 0x0000000a10127228 */ /* 0x000fe20000000000 */
[----:B------:R-:W-:-:S03]  /*0ce0*/  VIADD R23, R20, 0xffffffff ;  /* 0xffffffff14177836 */ /* 0x000fc60000000000 */
[----:B------:R-:W-:-:S04]  /*0cf0*/  VIADD R22, R21, 0xffffffff ;  /* 0xffffffff15167836 */ /* 0x000fc80000000000 */
[----:B------:R-:W-:Y:S01]  /*0d00*/  DFMA R14, R18, -R2, R10 ;  /* 0x80000002120e722b */ /* 0x000fe2000000000a */
[----:B------:R-:W-:-:S04]  /*0d10*/  ISETP.GT.U32.AND P0, PT, R22, 0x7feffffe, PT ;  /* 0x7feffffe1600780c */ /* 0x000fc80003f04070 */
[----:B------:R-:W-:-:S03]  /*0d20*/  ISETP.GT.U32.OR P0, PT, R23, 0x7feffffe, P0 ;  /* 0x7feffffe1700780c */ /* 0x000fc60000704470 */
[----:B------:R-:W-:-:S10]  /*0d30*/  DFMA R14, R16, R14, R18 ;  /* 0x0000000e100e722b */ /* 0x000fd40000000012 */
[----:B------:R-:W-:Y:S05]  /*0d40*/  @P0 BRA `(.L_x_7) ;  /* 0x00000000006c0947 */ /* 0x000fea0003800000 */
[----:B------:R-:W-:-:S04]  /*0d50*/  LOP3.LUT R9, R13, 0x7ff00000, RZ, 0xc0, !PT ;  /* 0x7ff000000d097812 */ /* 0x000fc800078ec0ff */
[CC--:B------:R-:W-:Y:S02]  /*0d60*/  VIADDMNMX R8, R4.reuse, -R9.reuse, 0xb9600000, !PT ;  /* 0xb960000004087446 */ /* 0x0c0fe40007800909 */
[----:B------:R-:W-:Y:S02]  /*0d70*/  ISETP.GE.U32.AND P0, PT, R4, R9, PT ;  /* 0x000000090400720c */ /* 0x000fe40003f06070 */
[----:B------:R-:W-:Y:S02]  /*0d80*/  VIMNMX R8, PT, PT, R8, 0x46a00000, PT ;  /* 0x46a0000008087848 */ /* 0x000fe40003fe0100 */
[----:B------:R-:W-:-:S04]  /*0d90*/  SEL R9, R6, 0x63400000, !P0 ;  /* 0x6340000006097807 */ /* 0x000fc80004000000 */
[----:B------:R-:W-:Y:S01]  /*0da0*/  IADD3 R4, PT, PT, -R9, R8, RZ ;  /* 0x0000000809047210 */ /* 0x000fe20007ffe1ff */
[----:B------:R-:W-:-:S04]  /*0db0*/  IMAD.MOV.U32 R8, RZ, RZ, RZ ;  /* 0x000000ffff087224 */ /* 0x000fc800078e00ff */
[----:B------:R-:W-:-:S06]  /*0dc0*/  VIADD R9, R4, 0x7fe00000 ;  /* 0x7fe0000004097836 */ /* 0x000fcc0000000000 */
[----:B------:R-:W-:-:S10]  /*0dd0*/  DMUL R16, R14, R8 ;  /* 0x000000080e107228 */ /* 0x000fd40000000000 */
[----:B------:R-:W-:-:S13]  /*0de0*/  FSETP.GTU.AND P0, PT, |R17|, 1.469367938527859385e-39, PT ;  /* 0x001000001100780b */ /* 0x000fda0003f0c200 */
[----:B------:R-:W-:Y:S05]  /*0df0*/  @P0 BRA `(.L_x_8) ;  /* 0x0000000000940947 */ /* 0x000fea0003800000 */
[----:B------:R-:W-:Y:S01]  /*0e00*/  DFMA R2, R14, -R2, R10 ;  /* 0x800000020e02722b */ /* 0x000fe2000000000a */
[----:B------:R-:W-:-:S09]  /*0e10*/  MOV R8, RZ ;  /* 0x000000ff00087202 */ /* 0x000fd20000000f00 */
[C---:B------:R-:W-:Y:S02]  /*0e20*/  FSETP.NEU.AND P0, PT, R3.reuse, RZ, PT ;  /* 0x000000ff0300720b */ /* 0x040fe40003f0d000 */
[----:B------:R-:W-:-:S04]  /*0e30*/  LOP3.LUT R13, R3, 0x80000000, R13, 0x48, !PT ;  /* 0x80000000030d7812 */ /* 0x000fc800078e480d */
[----:B------:R-:W-:-:S07]  /*0e40*/  LOP3.LUT R9, R13, R9, RZ, 0xfc, !PT ;  /* 0x000000090d097212 */ /* 0x000fce00078efcff */
[----:B------:R-:W-:Y:S05]  /*0e50*/  @!P0 BRA `(.L_x_8) ;  /* 0x00000000007c8947 */ /* 0x000fea0003800000 */
[----:B------:R-:W-:Y:S01]  /*0e60*/  IMAD.MOV R3, RZ, RZ, -R4 ;  /* 0x000000ffff037224 */ /* 0x000fe200078e0a04 */
[----:B------:R-:W-:Y:S01]  /*0e70*/  DMUL.RP R8, R14, R8 ;  /* 0x000000080e087228 */ /* 0x000fe20000008000 */
[----:B------:R-:W-:-:S06]  /*0e80*/  IMAD.MOV.U32 R2, RZ, RZ, RZ ;  /* 0x000000ffff027224 */ /* 0x000fcc00078e00ff */
[----:B------:R-:W-:-:S03]  /*0e90*/  DFMA R2, R16, -R2, R14 ;  /* 0x800000021002722b */ /* 0x000fc6000000000e */
[----:B------:R-:W-:-:S03]  /*0ea0*/  LOP3.LUT R13, R9, R13, RZ, 0x3c, !PT ;  /* 0x0000000d090d7212 */ /* 0x000fc600078e3cff */
[----:B------:R-:W-:-:S04]  /*0eb0*/  IADD3 R2, PT, PT, -R4, -0x43300000, RZ ;  /* 0xbcd0000004027810 */ /* 0x000fc80007ffe1ff */
[----:B------:R-:W-:-:S04]  /*0ec0*/  FSETP.NEU.AND P0, PT, |R3|, R2, PT ;  /* 0x000000020300720b */ /* 0x000fc80003f0d200 */
[----:B------:R-:W-:Y:S02]  /*0ed0*/  FSEL R16, R8, R16, !P0 ;  /* 0x0000001008107208 */ /* 0x000fe40004000000 */
[----:B------:R-:W-:Y:S01]  /*0ee0*/  FSEL R17, R13, R17, !P0 ;  /* 0x000000110d117208 */ /* 0x000fe20004000000 */
[----:B------:R-:W-:Y:S06]  /*0ef0*/  BRA `(.L_x_8) ;  /* 0x0000000000547947 */ /* 0x000fec0003800000 */
.L_x_7:
[----:B------:R-:W-:-:S14]  /*0f00*/  DSETP.NAN.AND P0, PT, R8, R8, PT ;  /* 0x000000080800722a */ /* 0x000fdc0003f08000 */
[----:B------:R-:W-:Y:S05]  /*0f10*/  @P0 BRA `(.L_x_9) ;  /* 0x0000000000440947 */ /* 0x000fea0003800000 */
[----:B------:R-:W-:-:S14]  /*0f20*/  DSETP.NAN.AND P0, PT, R12, R12, PT ;  /* 0x0000000c0c00722a */ /* 0x000fdc0003f08000 */
[----:B------:R-:W-:Y:S05]  /*0f30*/  @P0 BRA `(.L_x_10) ;  /* 0x0000000000300947 */ /* 0x000fea0003800000 */
[----:B------:R-:W-:Y:S01]  /*0f40*/  ISETP.NE.AND P0, PT, R21, R20, PT ;  /* 0x000000141500720c */ /* 0x000fe20003f05270 */
[----:B------:R-:W-:Y:S01]  /*0f50*/  IMAD.MOV.U32 R17, RZ, RZ, -0x80000 ;  /* 0xfff80000ff117424 */ /* 0x000fe200078e00ff */
[----:B------:R-:W-:-:S11]  /*0f60*/  MOV R16, 0x0 ;  /* 0x0000000000107802 */ /* 0x000fd60000000f00 */
[----:B------:R-:W-:Y:S05]  /*0f70*/  @!P0 BRA `(.L_x_8) ;  /* 0x0000000000348947 */ /* 0x000fea0003800000 */
[----:B------:R-:W-:Y:S02]  /*0f80*/  ISETP.NE.AND P0, PT, R21, 0x7ff00000, PT ;  /* 0x7ff000001500780c */ /* 0x000fe40003f05270 */
[----:B------:R-:W-:Y:S02]  /*0f90*/  LOP3.LUT R17, R9, 0x80000000, R13, 0x48, !PT ;  /* 0x8000000009117812 */ /* 0x000fe400078e480d */
[----:B------:R-:W-:-:S13]  /*0fa0*/  ISETP.EQ.OR P0, PT, R20, RZ, !P0 ;  /* 0x000000ff1400720c */ /* 0x000fda0004702670 */
[----:B------:R-:W-:Y:S02]  /*0fb0*/  @P0 LOP3.LUT R2, R17, 0x7ff00000, RZ, 0xfc, !PT ;  /* 0x7ff0000011020812 */ /* 0x000fe400078efcff */
[----:B------:R-:W-:Y:S01]  /*0fc0*/  @!P0 MOV R16, RZ ;  /* 0x000000ff00108202 */ /* 0x000fe20000000f00 */
[----:B------:R-:W-:Y:S01]  /*0fd0*/  @P0 IMAD.MOV.U32 R16, RZ, RZ, RZ ;  /* 0x000000ffff100224 */ /* 0x000fe200078e00ff */
[----:B------:R-:W-:Y:S01]  /*0fe0*/  @P0 MOV R17, R2 ;  /* 0x0000000200110202 */ /* 0x000fe20000000f00 */
[----:B------:R-:W-:Y:S06]  /*0ff0*/  BRA `(.L_x_8) ;  /* 0x0000000000147947 */ /* 0x000fec0003800000 */
.L_x_10:
[----:B------:R-:W-:Y:S01]  /*1000*/  LOP3.LUT R17, R13, 0x80000, RZ, 0xfc, !PT ;  /* 0x000800000d117812 */ /* 0x000fe200078efcff */
[----:B------:R-:W-:Y:S01]  /*1010*/  IMAD.MOV.U32 R16, RZ, RZ, R12 ;  /* 0x000000ffff107224 */ /* 0x000fe200078e000c */
[----:B------:R-:W-:Y:S06]  /*1020*/  BRA `(.L_x_8) ;  /* 0x0000000000087947 */ /* 0x000fec0003800000 */
.L_x_9:
[----:B------:R-:W-:Y:S02]  /*1030*/  LOP3.LUT R17, R9, 0x80000, RZ, 0xfc, !PT ;  /* 0x0008000009117812 */ /* 0x000fe400078efcff */
[----:B------:R-:W-:-:S07]  /*1040*/  MOV R16, R8 ;  /* 0x0000000800107202 */ /* 0x000fce0000000f00 */
.L_x_8:
[----:B------:R-:W-:Y:S05]  /*1050*/  BSYNC.RECONVERGENT B1 ;  /* 0x0000000000017941 */ /* 0x000fea0003800200 */
.L_x_6:
[----:B------:R-:W-:Y:S02]  /*1060*/  HFMA2 R3, -RZ, RZ, 0, 0 ;  /* 0x00000000ff037431 */ /* 0x000fe400000001ff */
[----:B------:R-:W-:-:S04]  /*1070*/  IMAD.MOV.U32 R2, RZ, RZ, R0 ;  /* 0x000000ffff027224 */ /* 0x000fc800078e0000 */
[----:B------:R-:W-:Y:S05]  /*1080*/  RET.REL.NODEC R2 `(_Z4GausPdii) ;  /* 0xffffffec02dc7950 */ /* 0x000fea0003c3ffff */
.L_x_11:
[----:B------:R-:W-:-:S00]  /*1090*/  BRA `(.L_x_11) ;  /* 0xfffffffc00fc7947 */ /* 0x000fc0000383ffff */
[----:B------:R-:W-:-:S00]  /*10a0*/  NOP ;  /* 0x0000000000007918 */ /* 0x000fc00000000000 */
        /* <DEDUP_REMOVED lines=13> */
.L_x_22:


//--------------------- .text._Z10MaxElementPdiiPi --------------------------
	.section	.text._Z10MaxElementPdiiPi,"ax",@progbits
	.align	128
        .global         _Z10MaxElementPdiiPi
        .type           _Z10MaxElementPdiiPi,@function
        .size           _Z10MaxElementPdiiPi,(.L_x_24 - _Z10MaxElementPdiiPi)
        .other          _Z10MaxElementPdiiPi,@"STO_CUDA_ENTRY STV_DEFAULT"
_Z10MaxElementPdiiPi:
.text._Z10MaxElementPdiiPi:
[----:B------:R-:W-:Y:S08]  /*0000*/  LDC R1, c[0x0][0x37c] ;  /* 0x0000df00ff017b82 */ /* 0x000ff00000000800 */
[----:B------:R-:W0:Y:S01]  /*0010*/  LDC.64 R12, c[0x0][0x388] ;  /* 0x0000e200ff0c7b82 */ /* 0x000e220000000a00 */
[----:B------:R-:W1:Y:S07]  /*0020*/  LDCU.64 UR4, c[0x0][0x358] ;  /* 0x00006b00ff0477ac */ /* 0x000e6e0008000a00 */
[----:B------:R-:W2:Y:S08]  /*0030*/  LDC.64 R4, c[0x0][0x380] ;  /* 0x0000e000ff047b82 */ /* 0x000eb00000000a00 */
[----:B------:R-:W3:Y:S01]  /*0040*/  LDC.64 R6, c[0x0][0x390] ;  /* 0x0000e400ff067b82 */ /* 0x000ee20000000a00 */
[CC--:B0-----:R-:W-:Y:S01]  /*0050*/  ISETP.GE.AND P0, PT, R13.reuse, R12.reuse, PT ;  /* 0x0000000c0d00720c */ /* 0x0c1fe20003f06270 */
[----:B------:R-:W-:-:S04]  /*0060*/  IMAD R9, R13, R12, R13 ;  /* 0x0000000c0d097224 */ /* 0x000fc800078e020d */
[----:B--2---:R-:W-:-:S06]  /*0070*/  IMAD.WIDE R2, R9, 0x8, R4 ;  /* 0x0000000809027825 */ /* 0x004fcc00078e0204 */
[----:B-1----:R-:W5:Y:S04]  /*0080*/  LDG.E.64 R2, desc[UR4][R2.64] ;  /* 0x0000000402027981 */ /* 0x002f68000c1e1b00 */
[----:B---3--:R0:W-:Y:S01]  /*0090*/  STG.E desc[UR4][R6.64], R13 ;  /* 0x0000000d06007986 */ /* 0x0081e2000c101904 */
[----:B------:R-:W-:Y:S05]  /*00a0*/  @P0 BRA `(.L_x_12) ;  /* 0x0000000c006c0947 */ /* 0x000fea0003800000 */
[----:B------:R-:W1:Y:S01]  /*00b0*/  LDC R8, c[0x0][0x38c] ;  /* 0x0000e300ff087b82 */ /* 0x000e620000000800 */
[----:B------:R-:W-:-:S05]  /*00c0*/  IMAD.IADD R0, R13, 0x1, -R12 ;  /* 0x000000010d007824 */ /* 0x000fca00078e0a0c */
[----:B------:R-:W-:Y:S01]  /*00d0*/  ISETP.GT.U32.AND P0, PT, R0, -0x10, PT ;  /* 0xfffffff00000780c */ /* 0x000fe20003f04070 */
[----:B------:R-:W-:-:S05]  /*00e0*/  IMAD.IADD R0, R12, 0x1, -R13 ;  /* 0x000000010c007824 */ /* 0x000fca00078e0a0d */
[----:B------:R-:W-:-:S07]  /*00f0*/  LOP3.LUT R11, R0, 0xf, RZ, 0xc0, !PT ;  /* 0x0000000f000b7812 */ /* 0x000fce00078ec0ff */
[----:B------:R-:W-:Y:S05]  /*0100*/  @P0 BRA `(.L_x_13) ;  /* 0x0000000400a80947 */ /* 0x000fea0003800000 */
[----:B------:R-:W2:Y:S01]  /*0110*/  LDC.64 R4, c[0x0][0x380] ;  /* 0x0000e000ff047b82 */ /* 0x000ea20000000a00 */
[----:B------:R-:W-:Y:S02]  /*0120*/  LOP3.LUT R10, R0, 0xfffffff0, RZ, 0xc0, !PT ;  /* 0xfffffff0000a7812 */ /* 0x000fe400078ec0ff */
[----:B-1----:R-:W-:-:S03]  /*0130*/  IADD3 R8, PT, PT, R13, 0x7, RZ ;  /* 0x000000070d087810 */ /* 0x002fc60007ffe0ff */
[----:B------:R-:W-:-:S07]  /*0140*/  IMAD.MOV R10, RZ, RZ, -R10 ;  /* 0x000000ffff0a7224 */ /* 0x000fce00078e0a0a */
.L_x_14:
[----:B0-2---:R-:W-:-:S05]  /*0150*/  IMAD.WIDE R6, R9, 0x8, R4 ;  /* 0x0000000809067825 */ /* 0x005fca00078e0204 */
[----:B------:R-:W2:Y:S02]  /*0160*/  LDG.E.64 R12, desc[UR4][R6.64] ;  /* 0x00000004060c7981 */ /* 0x000ea4000c1e1b00 */
[----:B--2--5:R-:W-:-:S14]  /*0170*/  DSETP.GT.AND P0, PT, |R12|, |R2|, PT ;  /* 0x400000020c00722a */ /* 0x024fdc0003f04200 */
[----:B------:R-:W0:Y:S01]  /*0180*/  @P0 LDC.64 R14, c[0x0][0x390] ;  /* 0x0000e400ff0e0b82 */ /* 0x000e220000000a00 */
[----:B------:R-:W-:-:S05]  /*0190*/  @P0 VIADD R21, R8, 0xfffffff9 ;  /* 0xfffffff908150836 */ /* 0x000fca0000000000 */
[----:B0-----:R0:W-:Y:S04]  /*01a0*/  @P0 STG.E desc[UR4][R14.64], R21 ;  /* 0x000000150e000986 */ /* 0x0011e8000c101904 */
[----:B------:R-:W2:Y:S04]  /*01b0*/  @P0 LDG.E.64 R2, desc[UR4][R6.64] ;  /* 0x0000000406020981 */ /* 0x000ea8000c1e1b00 */
[----:B------:R-:W2:Y:S02]  /*01c0*/  LDG.E.64 R12, desc[UR4][R6.64+0x8] ;  /* 0x00000804060c7981 */ /* 0x000ea4000c1e1b00 */
[----:B--2---:R-:W-:-:S14]  /*01d0*/  DSETP.GT.AND P0, PT, |R12|, |R2|, PT ;  /* 0x400000020c00722a */ /* 0x004fdc0003f04200 */
[----:B------:R-:W1:Y:S01]  /*01e0*/  @P0 LDC.64 R16, c[0x0][0x390] ;  /* 0x0000e400ff100b82 */ /* 0x000e620000000a00 */
[----:B------:R-:W-:-:S05]  /*01f0*/  @P0 IADD3 R23, PT, PT, R8, -0x6, RZ ;  /* 0xfffffffa08170810 */ /* 0x000fca0007ffe0ff */
[----:B-1----:R1:W-:Y:S04]  /*0200*/  @P0 STG.E desc[UR4][R16.64], R23 ;  /* 0x0000001710000986 */ /* 0x0023e8000c101904 */
[----:B------:R-:W2:Y:S04]  /*0210*/  @P0 LDG.E.64 R2, desc[UR4][R6.64+0x8] ;  /* 0x0000080406020981 */ /* 0x000ea8000c1e1b00 */
[----:B------:R-:W2:Y:S02]  /*0220*/  LDG.E.64 R12, desc[UR4][R6.64+0x10] ;  /* 0x00001004060c7981 */ /* 0x000ea4000c1e1b00 */
[----:B--2---:R-:W-:-:S14]  /*0230*/  DSETP.GT.AND P0, PT, |R12|, |R2|, PT ;  /* 0x400000020c00722a */ /* 0x004fdc0003f04200 */
[----:B------:R-:W2:Y:S01]  /*0240*/  @P0 LDC.64 R18, c[0x0][0x390] ;  /* 0x0000e400ff120b82 */ /* 0x000ea20000000a00 */
[----:B0-----:R-:W-:-:S05]  /*0250*/  @P0 VIADD R21, R8, 0xfffffffb ;  /* 0xfffffffb08150836 */ /* 0x001fca0000000000 */
[----:B--2---:R0:W-:Y:S04]  /*0260*/  @P0 STG.E desc[UR4][R18.64], R21 ;  /* 0x0000001512000986 */ /* 0x0041e8000c101904 */
[----:B------:R-:W2:Y:S04]  /*0270*/  @P0 LDG.E.64 R2, desc[UR4][R6.64+0x10] ;  /* 0x0000100406020981 */ /* 0x000ea8000c1e1b00 */
[----:B------:R-:W2:Y:S02]  /*0280*/  LDG.E.64 R12, desc[UR4][R6.64+0x18] ;  /* 0x00001804060c7981 */ /* 0x000ea4000c1e1b00 */
[----:B--2---:R-:W-:-:S14]  /*0290*/  DSETP.GT.AND P0, PT, |R12|, |R2|, PT ;  /* 0x400000020c00722a */ /* 0x004fdc0003f04200 */
[----:B------:R-:W2:Y:S01]  /*02a0*/  @P0 LDC.64 R14, c[0x0][0x390] ;  /* 0x0000e400ff0e0b82 */ /* 0x000ea20000000a00 */
[----:B-1----:R-:W-:-:S05]  /*02b0*/  @P0 IADD3 R23, PT, PT, R8, -0x4, RZ ;  /* 0xfffffffc08170810 */ /* 0x002fca0007ffe0ff */
[----:B--2---:R1:W-:Y:S04]  /*02c0*/  @P0 STG.E desc[UR4][R14.64], R23 ;  /* 0x000000170e000986 */ /* 0x0043e8000c101904 */
        /* <DEDUP_REMOVED lines=21> */
[----:B------:R-:W2:Y:S02]  /*0420*/  @P0 LDC.64 R16, c[0x0][0x390] ;  /* 0x0000e400ff100b82 */ /* 0x000ea40000000a00 */
[----:B--2---:R2:W-:Y:S04]  /*0430*/  @P0 STG.E desc[UR4][R16.64], R8 ;  /* 0x0000000810000986 */ /* 0x0045e8000c101904 */
[----:B------:R-:W3:Y:S04]  /*0440*/  @P0 LDG.E.64 R2, desc[UR4][R6.64+0x38] ;  /* 0x0000380406020981 */ /* 0x000ee8000c1e1b00 */
[----:B------:R-:W3:Y:S02]  /*0450*/  LDG.E.64 R12, desc[UR4][R6.64+0x40] ;  /* 0x00004004060c7981 */ /* 0x000ee4000c1e1b00 */
[----:B---3--:R-:W-:-:S14]  /*0460*/  DSETP.GT.AND P0, PT, |R12|, |R2|, PT ;  /* 0x400000020c00722a */ /* 0x008fdc0003f04200 */
[----:B-1----:R-:W1:Y:S01]  /*0470*/  @P0 LDC.64 R18, c[0x0][0x390] ;  /* 0x0000e400ff120b82 */ /* 0x002e620000000a00 */
[----:B------:R-:W-:-:S05]  /*0480*/  @P0 IADD3 R23, PT, PT, R8, 0x1, RZ ;  /* 0x0000000108170810 */ /* 0x000fca0007ffe0ff */
[----:B-1----:R1:W-:Y:S04]  /*0490*/  @P0 STG.E desc[UR4][R18.64], R23 ;  /* 0x0000001712000986 */ /* 0x0023e8000c101904 */
[----:B------:R-:W3:Y:S04]  /*04a0*/  @P0 LDG.E.64 R2, desc[UR4][R6.64+0x40] ;  /* 0x0000400406020981 */ /* 0x000ee8000c1e1b00 */
[----:B------:R-:W3:Y:S02]  /*04b0*/  LDG.E.64 R12, desc[UR4][R6.64+0x48] ;  /* 0x00004804060c7981 */ /* 0x000ee4000c1e1b00 */
[----:B---3--:R-:W-:-:S14]  /*04c0*/  DSETP.GT.AND P0, PT, |R12|, |R2|, PT ;  /* 0x400000020c00722a */ /* 0x008fdc0003f04200 */
[----:B0-----:R-:W0:Y:S01]  /*04d0*/  @P0 LDC.64 R14, c[0x0][0x390] ;  /* 0x0000e400ff0e0b82 */ /* 0x001e220000000a00 */
[----:B------:R-:W-:-:S05]  /*04e0*/  @P0 VIADD R21, R8, 0x2 ;  /* 0x0000000208150836 */ /* 0x000fca0000000000 */
[----:B0-----:R0:W-:Y:S04]  /*04f0*/  @P0 STG.E desc[UR4][R14.64], R21 ;  /* 0x000000150e000986 */ /* 0x0011e8000c101904 */
[----:B------:R-:W3:Y:S04]  /*0500*/  @P0 LDG.E.64 R2, desc[UR4][R6.64+0x48] ;  /* 0x0000480406020981 */ /* 0x000ee8000c1e1b00 */
[----:B------:R-:W3:Y:S02]  /*0510*/  LDG.E.64 R12, desc[UR4][R6.64+0x50] ;  /* 0x00005004060c7981 */ /* 0x000ee4000c1e1b00 */
[----:B---3--:R-:W-:-:S14]  /*0520*/  DSETP.GT.AND P0, PT, |R12|, |R2|, PT ;  /* 0x400000020c00722a */ /* 0x008fdc0003f04200 */
[----:B--2---:R-:W2:Y:S01]  /*0530*/  @P0 LDC.64 R16, c[0x0][0x390] ;  /* 0x0000e400ff100b82 */ /* 0x004ea20000000a00 */
[----:B-1----:R-:W-:-:S05]  /*0540*/  @P0 IADD3 R23, PT, PT, R8, 0x3, RZ ;  /* 0x0000000308170810 */ /* 0x002fca0007ffe0ff */
        /* <DEDUP_REMOVED lines=26> */
[----:B------:R-:W2:Y:S01]  /*06f0*/  LDG.E.64 R12, desc[UR4][R6.64+0x78] ;  /* 0x00007804060c7981 */ /* 0x000ea2000c1e1b00 */
[----:B------:R-:W-:Y:S01]  /*0700*/  IADD3 R10, PT, PT, R10, 0x10, RZ ;  /* 0x000000100a0a7810 */ /* 0x000fe20007ffe0ff */
[----:B------:R-:W-:Y:S01]  /*0710*/  VIADD R9, R9, 0x10 ;  /* 0x0000001009097836 */ /* 0x000fe20000000000 */
[----:B--2---:R-:W-:-:S14]  /*0720*/  DSETP.GT.AND P0, PT, |R12|, |R2|, PT ;  /* 0x400000020c00722a */ /* 0x004fdc0003f04200 */
[----:B------:R-:W2:Y:S01]  /*0730*/  @P0 LDC.64 R12, c[0x0][0x390] ;  /* 0x0000e400ff0c0b82 */ /* 0x000ea20000000a00 */
[C---:B0-----:R-:W-:Y:S01]  /*0740*/  @P0 VIADD R17, R8.reuse, 0x8 ;  /* 0x0000000808110836 */ /* 0x041fe20000000000 */
[----:B------:R-:W-:-:S04]  /*0750*/  IADD3 R8, PT, PT, R8, 0x10, RZ ;  /* 0x0000001008087810 */ /* 0x000fc80007ffe0ff */
[----:B--2---:R1:W-:Y:S04]  /*0760*/  @P0 STG.E desc[UR4][R12.64], R17 ;  /* 0x000000110c000986 */ /* 0x0043e8000c101904 */
[----:B------:R1:W5:Y:S01]  /*0770*/  @P0 LDG.E.64 R2, desc[UR4][R6.64+0x78] ;  /* 0x0000780406020981 */ /* 0x000362000c1e1b00 */
[----:B------:R-:W-:-:S13]  /*0780*/  ISETP.NE.AND P0, PT, R10, RZ, PT ;  /* 0x000000ff0a00720c */ /* 0x000fda0003f05270 */
[----:B-1----:R-:W-:Y:S05]  /*0790*/  @P0 BRA `(.L_x_14) ;  /* 0xfffffff8006c0947 */ /* 0x002fea000383ffff */
[----:B------:R-:W-:-:S07]  /*07a0*/  VIADD R8, R8, 0xfffffff9 ;  /* 0xfffffff908087836 */ /* 0x000fce0000000000 */
.L_x_13:
[----:B------:R-:W-:-:S13]  /*07b0*/  ISETP.NE.AND P0, PT, R11, RZ, PT ;  /* 0x000000ff0b00720c */ /* 0x000fda0003f05270 */
[----:B------:R-:W-:Y:S05]  /*07c0*/  @!P0 BRA `(.L_x_12) ;  /* 0x0000000400a48947 */ /* 0x000fea0003800000 */
[----:B------:R-:W-:Y:S02]  /*07d0*/  ISETP.GE.U32.AND P0, PT, R11, 0x8, PT ;  /* 0x000000080b00780c */ /* 0x000fe40003f06070 */
[----:B------:R-:W-:-:S11]  /*07e0*/  LOP3.LUT R9, R0, 0x7, RZ, 0xc0, !PT ;  /* 0x0000000700097812 */ /* 0x000fd600078ec0ff */
[----:B------:R-:W-:Y:S05]  /*07f0*/  @!P0 BRA `(.L_x_15) ;  /* 0x0000000000d08947 */ /* 0x000fea0003800000 */
[----:B0-----:R-:W1:Y:S02]  /*0800*/  LDC.64 R6, c[0x0][0x388] ;  /* 0x0000e200ff067b82 */ /* 0x001e640000000a00 */
[----:B-1----:R-:W-:-:S04]  /*0810*/  IMAD R7, R7, R6, R8 ;  /* 0x0000000607077224 */ /* 0x002fc800078e0208 */
[----:B------:R-:W-:-:S05]  /*0820*/  IMAD.WIDE R6, R7, 0x8, R4 ;  /* 0x0000000807067825 */ /* 0x000fca00078e0204 */
[----:B------:R-:W2:Y:S02]  /*0830*/  LDG.E.64 R10, desc[UR4][R6.64] ;  /* 0x00000004060a7981 */ /* 0x000ea4000c1e1b00 */
[----:B--2--5:R-:W-:-:S14]  /*0840*/  DSETP.GT.AND P0, PT, |R10|, |R2|, PT ;  /* 0x400000020a00722a */ /* 0x024fdc0003f04200 */
[----:B------:R-:W0:Y:S02]  /*0850*/  @P0 LDC.64 R12, c[0x0][0x390] ;  /* 0x0000e400ff0c0b82 */ /* 0x000e240000000a00 */
[----:B0-----:R0:W-:Y:S04]  /*0860*/  @P0 STG.E desc[UR4][R12.64], R8 ;  /* 0x000000080c000986 */ /* 0x0011e8000c101904 */
[----:B------:R-:W2:Y:S04]  /*0870*/  @P0 LDG.E.64 R2, desc[UR4][R6.64] ;  /* 0x0000000406020981 */ /* 0x000ea8000c1e1b00 */
[----:B------:R-:W2:Y:S02]  /*0880*/  LDG.E.64 R10, desc[UR4][R6.64+0x8] ;  /* 0x00000804060a7981 */ /* 0x000ea4000c1e1b00 */
[----:B--2---:R-:W-:-:S14]  /*0890*/  DSETP.GT.AND P0, PT, |R10|, |R2|, PT ;  /* 0x400000020a00722a */ /* 0x004fdc0003f04200 */
[----:B------:R-:W1:Y:S01]  /*08a0*/  @P0 LDC.64 R14, c[0x0][0x390] ;  /* 0x0000e400ff0e0b82 */ /* 0x000e620000000a00 */
[----:B------:R-:W-:-:S05]  /*08b0*/  @P0 IADD3 R19, PT, PT, R8, 0x1, RZ ;  /* 0x0000000108130810 */ /* 0x000fca0007ffe0ff */
[----:B-1----:R1:W-:Y:S04]  /*08c0*/  @P0 STG.E desc[UR4][R14.64], R19 ;  /* 0x000000130e000986 */ /* 0x0023e8000c101904 */
[----:B------:R-:W2:Y:S04]  /*08d0*/  @P0 LDG.E.64 R2, desc[UR4][R6.64+0x8] ;  /* 0x0000080406020981 */ /* 0x000ea8000c1e1b00 */
[----:B------:R-:W2:Y:S02]  /*08e0*/  LDG.E.64 R10, desc[UR4][R6.64+0x10] ;  /* 0x00001004060a7981 */ /* 0x000ea4000c1e1b00 */
[----:B--2---:R-:W-:-:S14]  /*08f0*/  DSETP.GT.AND P0, PT, |R10|, |R2|, PT ;  /* 0x400000020a00722a */ /* 0x004fdc0003f04200 */
[----:B------:R-:W2:Y:S01]  /*0900*/  @P0 LDC.64 R16, c[0x0][0x390] ;  /* 0x0000e400ff100b82 */ /* 0x000ea20000000a00 */
[----:B------:R-:W-:-:S05]  /*0910*/  @P0 VIADD R21, R8, 0x2 ;  /* 0x0000000208150836 */ /* 0x000fca0000000000 */
[----:B--2---:R2:W-:Y:S04]  /*0920*/  @P0 STG.E desc[UR4][R16.64], R21 ;  /* 0x0000001510000986 */ /* 0x0045e8000c101904 */
[----:B------:R-:W3:Y:S04]  /*0930*/  @P0 LDG.E.64 R2, desc[UR4][R6.64+0x10] ;  /* 0x0000100406020981 */ /* 0x000ee8000c1e1b00 */
[----:B------:R-:W3:Y:S02]  /*0940*/  LDG.E.64 R10, desc[UR4][R6.64+0x18] ;  /* 0x00001804060a7981 */ /* 0x000ee4000c1e1b00 */
[----:B---3--:R-:W-:-:S14]  /*0950*/  DSETP.GT.AND P0, PT, |R10|, |R2|, PT ;  /* 0x400000020a00722a */ /* 0x008fdc0003f04200 */
[----:B0-----:R-:W0:Y:S01]  /*0960*/  @P0 LDC.64 R12, c[0x0][0x390] ;  /* 0x0000e400ff0c0b82 */ /* 0x001e220000000a00 */
[----:B-1----:R-:W-:-:S05]  /*0970*/  @P0 IADD3 R19, PT, PT, R8, 0x3, RZ ;  /* 0x0000000308130810 */ /* 0x002fca0007ffe0ff */
[----:B0-----:R0:W-:Y:S04]  /*0980*/  @P0 STG.E desc[UR4][R12.64], R19 ;  /* 0x000000130c000986 */ /* 0x0011e8000c101904 */
[----:B------:R-:W3:Y:S04]  /*0990*/  @P0 LDG.E.64 R2, desc[UR4][R6.64+0x18] ;  /* 0x0000180406020981 */ /* 0x000ee8000c1e1b00 */
[----:B------:R-:W3:Y:S02]  /*09a0*/  LDG.E.64 R10, desc[UR4][R6.64+0x20] ;  /* 0x00002004060a7981 */ /* 0x000ee4000c1e1b00 */
[----:B---3--:R-:W-:-:S14]  /*09b0*/  DSETP.GT.AND P0, PT, |R10|, |R2|, PT ;  /* 0x400000020a00722a */ /* 0x008fdc0003f04200 */
[----:B------:R-:W1:Y:S01]  /*09c0*/  @P0 LDC.64 R14, c[0x0][0x390] ;  /* 0x0000e400ff0e0b82 */ /* 0x000e620000000a00 */
[----:B--2---:R-:W-:-:S05]  /*09d0*/  @P0 VIADD R21, R8, 0x4 ;  /* 0x0000000408150836 */ /* 0x004fca0000000000 */
[----:B-1----:R1:W-:Y:S04]  /*09e0*/  @P0 STG.E desc[UR4][R14.64], R21 ;  /* 0x000000150e000986 */ /* 0x0023e8000c101904 */
[----:B------:R-:W2:Y:S04]  /*09f0*/  @P0 LDG.E.64 R2, desc[UR4][R6.64+0x20] ;  /* 0x0000200406020981 */ /* 0x000ea8000c1e1b00 */
[----:B------:R-:W2:Y:S02]  /*0a00*/  LDG.E.64 R10, desc[UR4][R6.64+0x28] ;  /* 0x00002804060a7981 */ /* 0x000ea4000c1e1b00 */
[----:B--2---:R-:W-:-:S14]  /*0a10*/  DSETP.GT.AND P0, PT, |R10|, |R2|, PT ;  /* 0x400000020a00722a */ /* 0x004fdc0003f04200 */
[----:B------:R-:W2:Y:S01]  /*0a20*/  @P0 LDC.64 R16, c[0x0][0x390] ;  /* 0x0000e400ff100b82 */ /* 0x000ea20000000a00 */
[----:B0-----:R-:W-:-:S05]  /*0a30*/  @P0 IADD3 R19, PT, PT, R8, 0x5, RZ ;  /* 0x0000000508130810 */ /* 0x001fca0007ffe0ff */
[----:B--2---:R0:W-:Y:S04]  /*0a40*/  @P0 STG.E desc[UR4][R16.64], R19 ;  /* 0x0000001310000986 */ /* 0x0041e8000c101904 */
[----:B------:R-:W2:Y:S04]  /*0a50*/  @P0 LDG.E.64 R2, desc[UR4][R6.64+0x28] ;  /* 0x0000280406020981 */ /* 0x000ea8000c1e1b00 */
[----:B------:R-:W2:Y:S02]  /*0a60*/  LDG.E.64 R10, desc[UR4][R6.64+0x30] ;  /* 0x00003004060a7981 */ /* 0x000ea4000c1e1b00 */
[----:B--2---:R-:W-:-:S14]  /*0a70*/  DSETP.GT.AND P0, PT, |R10|, |R2|, PT ;  /* 0x400000020a00722a */ /* 0x004fdc0003f04200 */
[----:B------:R-:W2:Y:S01]  /*0a80*/  @P0 LDC.64 R12, c[0x0][0x390] ;  /* 0x0000e400ff0c0b82 */ /* 0x000ea20000000a00 */
[----:B-1----:R-:W-:-:S05]  /*0a90*/  @P0 VIADD R15, R8, 0x6 ;  /* 0x00000006080f0836 */ /* 0x002fca0000000000 */
[----:B--2---:R0:W-:Y:S04]  /*0aa0*/  @P0 STG.E desc[UR4][R12.64], R15 ;  /* 0x0000000f0c000986 */ /* 0x0041e8000c101904 */
[----:B------:R-:W2:Y:S04]  /*0ab0*/  @P0 LDG.E.64 R2, desc[UR4][R6.64+0x30] ;  /* 0x0000300406020981 */ /* 0x000ea8000c1e1b00 */
[----:B------:R-:W2:Y:S02]  /*0ac0*/  LDG.E.64 R10, desc[UR4][R6.64+0x38] ;  /* 0x00003804060a7981 */ /* 0x000ea4000c1e1b00 */
[----:B--2---:R-:W-:-:S14]  /*0ad0*/  DSETP.GT.AND P0, PT, |R10|, |R2|, PT ;  /* 0x400000020a00722a */ /* 0x004fdc0003f04200 */
[----:B0-----:R-:W-:Y:S05]  /*0ae0*/  @!P0 BRA `(.L_x_16) ;  /* 0x0000000000108947 */ /* 0x001fea0003800000 */
[----:B------:R-:W0:Y:S01]  /*0af0*/  LDC.64 R10, c[0x0][0x390] ;  /* 0x0000e400ff0a7b82 */ /* 0x000e220000000a00 */
[----:B------:R-:W-:-:S05]  /*0b00*/  IADD3 R13, PT, PT, R8, 0x7, RZ ;  /* 0x00000007080d7810 */ /* 0x000fca0007ffe0ff */
[----:B0-----:R0:W-:Y:S04]  /*0b10*/  STG.E desc[UR4][R10.64], R13 ;  /* 0x0000000d0a007986 */ /* 0x0011e8000c101904 */
[----:B------:R0:W5:Y:S02]  /*0b20*/  LDG.E.64 R2, desc[UR4][R6.64+0x38] ;  /* 0x0000380406027981 */ /* 0x000164000c1e1b00 */
.L_x_16:
[----:B------:R-:W-:-:S07]  /*0b30*/  VIADD R8, R8, 0x8 ;  /* 0x0000000808087836 */ /* 0x000fce0000000000 */
.L_x_15:
        /* <DEDUP_REMOVED lines=27> */
[----:B-1----:R-:W-:Y:S05]  /*0cf0*/  @!P0 BRA `(.L_x_18) ;  /* 0x0000000000108947 */ /* 0x002fea0003800000 */
[----:B------:R-:W0:Y:S01]  /*0d00*/  LDC.64 R6, c[0x0][0x390] ;  /* 0x0000e400ff067b82 */ /* 0x000e220000000a00 */
[----:B------:R-:W-:-:S05]  /*0d10*/  IADD3 R9, PT, PT, R8, 0x3, RZ ;  /* 0x0000000308097810 */ /* 0x000fca0007ffe0ff */
[----:B0-----:R0:W-:Y:S04]  /*0d20*/  STG.E desc[UR4][R6.64], R9 ;  /* 0x0000000906007986 */ /* 0x0011e8000c101904 */
[----:B------:R0:W5:Y:S02]  /*0d30*/  LDG.E.64 R2, desc[UR4][R4.64+0x18] ;  /* 0x0000180404027981 */ /* 0x000164000c1e1b00 */
.L_x_18:
[----:B------:R-:W-:-:S07]  /*0d40*/  VIADD R8, R8, 0x4 ;  /* 0x0000000408087836 */ /* 0x000fce0000000000 */
.L_x_17:
[----:B------:R-:W-:-:S13]  /*0d50*/  ISETP.NE.AND P0, PT, R0, RZ, PT ;  /* 0x000000ff0000720c */ /* 0x000fda0003f05270 */
[----:B------:R-:W-:Y:S05]  /*0d60*/  @!P0 BRA `(.L_x_12) ;  /* 0x00000000003c8947 */ /* 0x000fea0003800000 */
[----:B0-----:R-:W1:Y:S01]  /*0d70*/  LDC.64 R4, c[0x0][0x388] ;  /* 0x0000e200ff047b82 */ /* 0x001e620000000a00 */
[----:B------:R-:W-:-:S07]  /*0d80*/  IADD3 R0, PT, PT, -R0, RZ, RZ ;  /* 0x000000ff00007210 */ /* 0x000fce0007ffe1ff */
[----:B------:R-:W0:Y:S01]  /*0d90*/  LDC.64 R10, c[0x0][0x380] ;  /* 0x0000e000ff0a7b82 */ /* 0x000e220000000a00 */
[----:B-1----:R-:W-:-:S07]  /*0da0*/  IMAD R9, R5, R4, R8 ;  /* 0x0000000405097224 */ /* 0x002fce00078e0208 */
.L_x_19:
[----:B0-----:R-:W-:-:S05]  /*0db0*/  IMAD.WIDE R6, R9, 0x8, R10 ;  /* 0x0000000809067825 */ /* 0x001fca00078e020a */
[----:B------:R-:W2:Y:S01]  /*0dc0*/  LDG.E.64 R4, desc[UR4][R6.64] ;  /* 0x0000000406047981 */ /* 0x000ea2000c1e1b00 */
[----:B------:R-:W-:Y:S01]  /*0dd0*/  VIADD R0, R0, 0x1 ;  /* 0x0000000100007836 */ /* 0x000fe20000000000 */
[----:B------:R-:W-:Y:S01]  /*0de0*/  IADD3 R9, PT, PT, R9, 0x1, RZ ;  /* 0x0000000109097810 */ /* 0x000fe20007ffe0ff */
[----:B--2--5:R-:W-:-:S14]  /*0df0*/  DSETP.GT.AND P0, PT, |R4|, |R2|, PT ;  /* 0x400000020400722a */ /* 0x024fdc0003f04200 */
[----:B------:R-:W0:Y:S02]  /*0e00*/  @P0 LDC.64 R4, c[0x0][0x390] ;  /* 0x0000e400ff040b82 */ /* 0x000e240000000a00 */
[----:B0-----:R0:W-:Y:S04]  /*0e10*/  @P0 STG.E desc[UR4][R4.64], R8 ;  /* 0x0000000804000986 */ /* 0x0011e8000c101904 */
[----:B------:R2:W5:Y:S01]  /*0e20*/  @P0 LDG.E.64 R2, desc[UR4][R6.64] ;  /* 0x0000000406020981 */ /* 0x000562000c1e1b00 */
[----:B------:R-:W-:Y:S01]  /*0e30*/  ISETP.NE.AND P0, PT, R0, RZ, PT ;  /* 0x000000ff0000720c */ /* 0x000fe20003f05270 */
[----:B0-----:R-:W-:-:S12]  /*0e40*/  VIADD R8, R8, 0x1 ;  /* 0x0000000108087836 */ /* 0x001fd80000000000 */
[----:B--2---:R-:W-:Y:S05]  /*0e50*/  @P0 BRA `(.L_x_19) ;  /* 0xfffffffc00d40947 */ /* 0x004fea000383ffff */
.L_x_12:
[----:B------:R-:W-:Y:S01]  /*0e60*/  UMOV UR6, 0x9abcaf48 ;  /* 0x9abcaf4800067882 */ /* 0x000fe20000000000 */
[----:B------:R-:W-:Y:S02]  /*0e70*/  UMOV UR7, 0x3e7ad7f2 ;  /* 0x3e7ad7f200077882 */ /* 0x000fe40000000000 */
[----:B-----5:R-:W-:-:S14]  /*0e80*/  DSETP.GEU.AND P0, PT, |R2|, UR6, PT ;  /* 0x0000000602007e2a */ /* 0x020fdc000bf0e200 */
[----:B------:R-:W-:Y:S05]  /*0e90*/  @P0 EXIT ;  /* 0x000000000000094d */ /* 0x000fea0003800000 */
[----:B------:R-:W2:Y:S01]  /*0ea0*/  LDC.64 R2, c[0x0][0x390] ;  /* 0x0000e400ff027b82 */ /* 0x000ea20000000a00 */
[----:B0-----:R-:W-:-:S05]  /*0eb0*/  MOV R5, 0xffffffff ;  /* 0xffffffff00057802 */ /* 0x001fca0000000f00 */
[----:B--2---:R-:W-:Y:S01]  /*0ec0*/  STG.E desc[UR4][R2.64], R5 ;  /* 0x0000000502007986 */ /* 0x004fe2000c101904 */
[----:B------:R-:W-:Y:S05]  /*0ed0*/  EXIT ;  /* 0x000000000000794d */ /* 0x000fea0003800000 */
.L_x_20:
        /* <DEDUP_REMOVED lines=10> */
.L_x_24:


//--------------------- .text._Z7PermutePdPiS0_S0_ --------------------------
	.section	.text._Z7PermutePdPiS0_S0_,"ax",@progbits
	.align	128
        .global         _Z7PermutePdPiS0_S0_
        .type           _Z7PermutePdPiS0_S0_,@function
        .size           _Z7PermutePdPiS0_S0_,(.L_x_25 - _Z7PermutePdPiS0_S0_)
        .other          _Z7PermutePdPiS0_S0_,@"STO_CUDA_ENTRY STV_DEFAULT"
_Z7PermutePdPiS0_S0_:
.text._Z7PermutePdPiS0_S0_:
[----:B------:R-:W-:Y:S08]  /*0000*/  LDC R1, c[0x0][0x37c] ;  /* 0x0000df00ff017b82 */ /* 0x000ff00000000800 */
[----:B------:R-:W0:Y:S01]  /*0010*/  LDC.64 R6, c[0x0][0x398] ;  /* 0x0000e600ff067b82 */ /* 0x000e220000000a00 */
[----:B------:R-:W0:Y:S02]  /*0020*/  LDCU.64 UR4, c[0x0][0x358] ;  /* 0x00006b00ff0477ac */ /* 0x000e240008000a00 */
[----:B0-----:R-:W2:Y:S01]  /*0030*/  LDG.E R11, desc[UR4][R6.64] ;  /* 0x00000004060b7981 */ /* 0x001ea2000c1e1900 */
[----:B------:R-:W0:Y:S01]  /*0040*/  LDCU UR6, c[0x0][0x360] ;  /* 0x00006c00ff0677ac */ /* 0x000e220008000800 */
[----:B------:R-:W0:Y:S01]  /*0050*/  S2R R0, SR_CTAID.X ;  /* 0x0000000000007919 */ /* 0x000e220000002500 */
[----:B------:R-:W0:Y:S02]  /*0060*/  S2R R3, SR_TID.X ;  /* 0x0000000000037919 */ /* 0x000e240000002100 */
[----:B0-----:R-:W-:-:S05]  /*0070*/  IMAD R0, R0, UR6, R3 ;  /* 0x0000000600007c24 */ /* 0x001fca000f8e0203 */
[----:B--2---:R-:W-:-:S13]  /*0080*/  ISETP.GE.AND P0, PT, R0, R11, PT ;  /* 0x0000000b0000720c */ /* 0x004fda0003f06270 */
[----:B------:R-:W-:Y:S05]  /*0090*/  @P0 EXIT ;  /* 0x000000000000094d */ /* 0x000fea0003800000 */
[----:B------:R-:W0:Y:S08]  /*00a0*/  LDC.64 R4, c[0x0][0x390] ;  /* 0x0000e400ff047b82 */ /* 0x000e300000000a00 */
[----:B------:R-:W1:Y:S08]  /*00b0*/  LDC.64 R8, c[0x0][0x388] ;  /* 0x0000e200ff087b82 */ /* 0x000e700000000a00 */
[----:B------:R-:W2:Y:S01]  /*00c0*/  LDC.64 R2, c[0x0][0x380] ;  /* 0x0000e000ff027b82 */ /* 0x000ea20000000a00 */
[----:B0-----:R-:W3:Y:S04]  /*00d0*/  LDG.E R10, desc[UR4][R4.64] ;  /* 0x00000004040a7981 */ /* 0x001ee8000c1e1900 */
[----:B-1----:R-:W4:Y:S01]  /*00e0*/  LDG.E R8, desc[UR4][R8.64] ;  /* 0x0000000408087981 */ /* 0x002f22000c1e1900 */
[----:B---3--:R-:W-:-:S04]  /*00f0*/  IMAD R15, R0, R11, R10 ;  /* 0x0000000b000f7224 */ /* 0x008fc800078e020a */
[----:B--2---:R-:W-:-:S06]  /*0100*/  IMAD.WIDE R14, R15, 0x8, R2 ;  /* 0x000000080f0e7825 */ /* 0x004fcc00078e0202 */
[----:B------:R-:W2:Y:S01]  /*0110*/  LDG.E.64 R14, desc[UR4][R14.64] ;  /* 0x000000040e0e7981 */ /* 0x000ea2000c1e1b00 */
[----:B----4-:R-:W-:-:S04]  /*0120*/  IMAD R11, R0, R11, R8 ;  /* 0x0000000b000b7224 */ /* 0x010fc800078e0208 */
[----:B------:R-:W-:-:S05]  /*0130*/  IMAD.WIDE R10, R11, 0x8, R2 ;  /* 0x000000080b0a7825 */ /* 0x000fca00078e0202 */
[----:B------:R-:W3:Y:S04]  /*0140*/  LDG.E.64 R12, desc[UR4][R10.64] ;  /* 0x000000040a0c7981 */ /* 0x000ee8000c1e1b00 */
[----:B--2---:R-:W-:Y:S04]  /*0150*/  STG.E.64 desc[UR4][R10.64], R14 ;  /* 0x0000000e0a007986 */ /* 0x004fe8000c101b04 */
[----:B------:R-:W2:Y:S04]  /*0160*/  LDG.E R7, desc[UR4][R6.64] ;  /* 0x0000000406077981 */ /* 0x000ea8000c1e1900 */
[----:B------:R-:W2:Y:S02]  /*0170*/  LDG.E R4, desc[UR4][R4.64] ;  /* 0x0000000404047981 */ /* 0x000ea4000c1e1900 */
[----:B--2---:R-:W-:-:S04]  /*0180*/  IMAD R17, R0, R7, R4 ;  /* 0x0000000700117224 */ /* 0x004fc800078e0204 */
[----:B------:R-:W-:-:S05]  /*0190*/  IMAD.WIDE R2, R17, 0x8, R2 ;  /* 0x0000000811027825 */ /* 0x000fca00078e0202 */
[----:B---3--:R-:W-:Y:S01]  /*01a0*/  STG.E.64 desc[UR4][R2.64], R12 ;  /* 0x0000000c02007986 */ /* 0x008fe2000c101b04 */
[----:B------:R-:W-:Y:S05]  /*01b0*/  EXIT ;  /* 0x000000000000794d */ /* 0x000fea0003800000 */
.L_x_21:
        /* <DEDUP_REMOVED lines=12> */
.L_x_25:


//--------------------- .nv.shared.reserved.0     --------------------------
	.section	.nv.shared.reserved.0,"aw",@nobits
	.weak		__nv_reservedSMEM_offset_0_alias
	.size		__nv_reservedSMEM_offset_0_alias, 0, 64
	.other		__nv_reservedSMEM_offset_0_alias,@"STO_CUDA_RESERVED_SHARED STV_DEFAULT"
__nv_reservedSMEM_offset_0_alias:
	.zero		0
	.zero		64


//--------------------- .nv.constant0._Z4GausPdii --------------------------
	.section	.nv.constant0._Z4GausPdii,"a",@progbits
	.sectionflags	@""
	.align	4
.nv.constant0._Z4GausPdii:
	.zero		912


//--------------------- .nv.constant0._Z10MaxElementPdiiPi --------------------------
	.section	.nv.constant0._Z10MaxElementPdiiPi,"a",@progbits
	.sectionflags	@""
	.align	4
.nv.constant0._Z10MaxElementPdiiPi:
	.zero		920


//--------------------- .nv.constant0._Z7PermutePdPiS0_S0_ --------------------------
	.section	.nv.constant0._Z7PermutePdPiS0_S0_,"a",@progbits
	.sectionflags	@""
	.align	4
.nv.constant0._Z7PermutePdPiS0_S0_:
	.zero		928


//--------------------- SYMBOLS --------------------------

	.type		.nv.reservedSmem.offset0,@object
	.size		.nv.reservedSmem.offset0,0x4
